	.headerflags	@"EF_CUDA_TEXMODE_UNIFIED EF_CUDA_64BIT_ADDRESS EF_CUDA_ACCELERATORS EF_CUDA_SM90 EF_CUDA_VIRTUAL_SM(EF_CUDA_SM90)"
	.elftype	@"ET_EXEC"


//--------------------- .nv.info                  --------------------------
	.section	.nv.info,"",@"SHT_CUDA_INFO"
	.align	4


	//----- nvinfo : EIATTR_REGCOUNT
	.align		4
        /*0000*/ 	.byte	0x04, 0x2f
        /*0002*/ 	.short	(.L_3 - .L_2)
	.align		4
.L_2:
        /*0004*/ 	.word	index@(l2norm_fwd_kernel)
        /*0008*/ 	.word	0x00000047


	//----- nvinfo : EIATTR_FRAME_SIZE
	.align		4
.L_3:
        /*000c*/ 	.byte	0x04, 0x11
        /*000e*/ 	.short	(.L_5 - .L_4)
	.align		4
.L_4:
        /*0010*/ 	.word	index@(l2norm_fwd_kernel)
        /*0014*/ 	.word	0x00000000


	//----- nvinfo : EIATTR_MIN_STACK_SIZE
	.align		4
.L_5:
        /*0018*/ 	.byte	0x04, 0x12
        /*001a*/ 	.short	(.L_7 - .L_6)
	.align		4
.L_6:
        /*001c*/ 	.word	index@(l2norm_fwd_kernel)
        /*0020*/ 	.word	0x00000000
.L_7:


//--------------------- .nv.info.l2norm_fwd_kernel --------------------------
	.section	.nv.info.l2norm_fwd_kernel,"",@"SHT_CUDA_INFO"
	.sectionflags	@""
	.align	4


	//----- nvinfo : EIATTR_CUDA_API_VERSION
	.align		4
        /*0000*/ 	.byte	0x04, 0x37
        /*0002*/ 	.short	(.L_9 - .L_8)
.L_8:
        /*0004*/ 	.word	0x00000080


	//----- nvinfo : EIATTR_KPARAM_INFO
	.align		4
.L_9:
        /*0008*/ 	.byte	0x04, 0x17
        /*000a*/ 	.short	(.L_11 - .L_10)
.L_10:
        /*000c*/ 	.word	0x00000000
        /*0010*/ 	.short	0x0004
        /*0012*/ 	.short	0x0020
        /*0014*/ 	.byte	0x00, 0xf4, 0x21, 0x00


	//----- nvinfo : EIATTR_KPARAM_INFO
	.align		4
.L_11:
        /*0018*/ 	.byte	0x04, 0x17
        /*001a*/ 	.short	(.L_13 - .L_12)
.L_12:
        /*001c*/ 	.word	0x00000000
        /*0020*/ 	.short	0x0003
        /*0022*/ 	.short	0x0018
        /*0024*/ 	.byte	0x00, 0xf0, 0x11, 0x00


	//----- nvinfo : EIATTR_KPARAM_INFO
	.align		4
.L_13:
        /*0028*/ 	.byte	0x04, 0x17
        /*002a*/ 	.short	(.L_15 - .L_14)
.L_14:
        /*002c*/ 	.word	0x00000000
        /*0030*/ 	.short	0x0002
        /*0032*/ 	.short	0x0010
        /*0034*/ 	.byte	0x00, 0xf4, 0x21, 0x00


	//----- nvinfo : EIATTR_KPARAM_INFO
	.align		4
.L_15:
        /*0038*/ 	.byte	0x04, 0x17
        /*003a*/ 	.short	(.L_17 - .L_16)
.L_16:
        /*003c*/ 	.word	0x00000000
        /*0040*/ 	.short	0x0001
        /*0042*/ 	.short	0x0008
        /*0044*/ 	.byte	0x00, 0xf4, 0x21, 0x00


	//----- nvinfo : EIATTR_KPARAM_INFO
	.align		4
.L_17:
        /*0048*/ 	.byte	0x04, 0x17
        /*004a*/ 	.short	(.L_19 - .L_18)
.L_18:
        /*004c*/ 	.word	0x00000000
        /*0050*/ 	.short	0x0000
        /*0052*/ 	.short	0x0000
        /*0054*/ 	.byte	0x00, 0xf4, 0x21, 0x00


	//----- nvinfo : EIATTR_SPARSE_MMA_MASK
	.align		4
.L_19:
        /*0058*/ 	.byte	0x03, 0x50
        /*005a*/ 	.short	0x0000


	//----- nvinfo : EIATTR_MAXREG_COUNT
	.align		4
        /*005c*/ 	.byte	0x03, 0x1b
        /*005e*/ 	.short	0x00ff


	//----- nvinfo : EIATTR_COOP_GROUP_MASK_REGIDS
	.align		4
        /*0060*/ 	.byte	0x04, 0x29
        /*0062*/ 	.short	(.L_21 - .L_20)


	//   ....[0]....
.L_20:
        /*0064*/ 	.word	0xffffffff


	//   ....[1]....
        /*0068*/ 	.word	0xffffffff


	//   ....[2]....
        /*006c*/ 	.word	0xffffffff


	//   ....[3]....
        /*0070*/ 	.word	0xffffffff


	//   ....[4]....
        /*0074*/ 	.word	0xffffffff


	//   ....[5]....
        /*0078*/ 	.word	0xffffffff


	//   ....[6]....
        /*007c*/ 	.word	0xffffffff


	//   ....[7]....
        /*0080*/ 	.word	0xffffffff


	//   ....[8]....
        /*0084*/ 	.word	0xffffffff


	//   ....[9]....
        /*0088*/ 	.word	0xffffffff


	//   ....[10]....
        /*008c*/ 	.word	0xffffffff


	//   ....[11]....
        /*0090*/ 	.word	0xffffffff


	//   ....[12]....
        /*0094*/ 	.word	0xffffffff


	//   ....[13]....
        /*0098*/ 	.word	0xffffffff


	//   ....[14]....
        /*009c*/ 	.word	0xffffffff


	//   ....[15]....
        /*00a0*/ 	.word	0xffffffff


	//   ....[16]....
        /*00a4*/ 	.word	0xffffffff


	//   ....[17]....
        /*00a8*/ 	.word	0xffffffff


	//   ....[18]....
        /*00ac*/ 	.word	0xffffffff


	//   ....[19]....
        /*00b0*/ 	.word	0xffffffff


	//   ....[20]....
        /*00b4*/ 	.word	0xffffffff


	//   ....[21]....
        /*00b8*/ 	.word	0xffffffff


	//   ....[22]....
        /*00bc*/ 	.word	0xffffffff


	//   ....[23]....
        /*00c0*/ 	.word	0xffffffff


	//   ....[24]....
        /*00c4*/ 	.word	0xffffffff


	//   ....[25]....
        /*00c8*/ 	.word	0xffffffff


	//   ....[26]....
        /*00cc*/ 	.word	0xffffffff


	//   ....[27]....
        /*00d0*/ 	.word	0xffffffff


	//   ....[28]....
        /*00d4*/ 	.word	0xffffffff


	//   ....[29]....
        /*00d8*/ 	.word	0xffffffff


	//   ....[30]....
        /*00dc*/ 	.word	0xffffffff


	//   ....[31]....
        /*00e0*/ 	.word	0xffffffff


	//----- nvinfo : EIATTR_COOP_GROUP_INSTR_OFFSETS
	.align		4
.L_21:
        /*00e4*/ 	.byte	0x04, 0x28
        /*00e6*/ 	.short	(.L_23 - .L_22)


	//   ....[0]....
.L_22:
        /*00e8*/ 	.word	0x00000750


	//   ....[1]....
        /*00ec*/ 	.word	0x00000770


	//   ....[2]....
        /*00f0*/ 	.word	0x00000790


	//   ....[3]....
        /*00f4*/ 	.word	0x000007b0


	//   ....[4]....
        /*00f8*/ 	.word	0x00000c30


	//   ....[5]....
        /*00fc*/ 	.word	0x00000c50


	//   ....[6]....
        /*0100*/ 	.word	0x00000c70


	//   ....[7]....
        /*0104*/ 	.word	0x00000cc0


	//   ....[8]....
        /*0108*/ 	.word	0x00000e10


	//   ....[9]....
        /*010c*/ 	.word	0x00000e30


	//   ....[10]....
        /*0110*/ 	.word	0x00000e50


	//   ....[11]....
        /*0114*/ 	.word	0x00000e70


	//   ....[12]....
        /*0118*/ 	.word	0x000013b0


	//   ....[13]....
        /*011c*/ 	.word	0x000014e0


	//   ....[14]....
        /*0120*/ 	.word	0x00001560


	//   ....[15]....
        /*0124*/ 	.word	0x00001590


	//   ....[16]....
        /*0128*/ 	.word	0x000015b0


	//   ....[17]....
        /*012c*/ 	.word	0x000015d0


	//   ....[18]....
        /*0130*/ 	.word	0x000015f0


	//   ....[19]....
        /*0134*/ 	.word	0x00001620


	//   ....[20]....
        /*0138*/ 	.word	0x00001690


	//   ....[21]....
        /*013c*/ 	.word	0x00001780


	//   ....[22]....
        /*0140*/ 	.word	0x000017c0


	//   ....[23]....
        /*0144*/ 	.word	0x000017d0


	//   ....[24]....
        /*0148*/ 	.word	0x00001810


	//   ....[25]....
        /*014c*/ 	.word	0x00001850


	//   ....[26]....
        /*0150*/ 	.word	0x00001930


	//   ....[27]....
        /*0154*/ 	.word	0x000019f0


	//   ....[28]....
        /*0158*/ 	.word	0x00001bb0


	//   ....[29]....
        /*015c*/ 	.word	0x00001bd0


	//   ....[30]....
        /*0160*/ 	.word	0x00001bf0


	//   ....[31]....
        /*0164*/ 	.word	0x00001c40


	//----- nvinfo : EIATTR_EXIT_INSTR_OFFSETS
	.align		4
.L_23:
        /*0168*/ 	.byte	0x04, 0x1c
        /*016a*/ 	.short	(.L_25 - .L_24)


	//   ....[0]....
.L_24:
        /*016c*/ 	.word	0x000023e0


	//   ....[1]....
        /*0170*/ 	.word	0x00002410


	//----- nvinfo : EIATTR_REQNTID
	.align		4
.L_25:
        /*0174*/ 	.byte	0x04, 0x10
        /*0176*/ 	.short	(.L_27 - .L_26)
.L_26:
        /*0178*/ 	.word	0x00000040
        /*017c*/ 	.word	0x00000001
        /*0180*/ 	.word	0x00000001


	//----- nvinfo : EIATTR_CBANK_PARAM_SIZE
	.align		4
.L_27:
        /*0184*/ 	.byte	0x03, 0x19
        /*0186*/ 	.short	0x0028


	//----- nvinfo : EIATTR_PARAM_CBANK
	.align		4
        /*0188*/ 	.byte	0x04, 0x0a
        /*018a*/ 	.short	(.L_29 - .L_28)
	.align		4
.L_28:
        /*018c*/ 	.word	index@(.nv.constant0.l2norm_fwd_kernel)
        /*0190*/ 	.short	0x0210
        /*0192*/ 	.short	0x0028


	//----- nvinfo : EIATTR_SW_WAR
	.align		4
.L_29:
        /*0194*/ 	.byte	0x04, 0x36
        /*0196*/ 	.short	(.L_31 - .L_30)
.L_30:
        /*0198*/ 	.word	0x00000008
.L_31:


//--------------------- .nv.callgraph             --------------------------
	.section	.nv.callgraph,"",@"SHT_CUDA_CALLGRAPH"
	.align	4
	.sectionentsize	8
	.align		4
        /*0000*/ 	.word	0x00000000
	.align		4
        /*0004*/ 	.word	0xffffffff
	.align		4
        /*0008*/ 	.word	0x00000000
	.align		4
        /*000c*/ 	.word	0xfffffffe
	.align		4
        /*0010*/ 	.word	0x00000000
	.align		4
        /*0014*/ 	.word	0xfffffffd
	.align		4
        /*0018*/ 	.word	0x00000000
	.align		4
        /*001c*/ 	.word	0xfffffffc


//--------------------- .nv.constant4             --------------------------
	.section	.nv.constant4,"a",@progbits
	.align	8
	.align		8
.nv.constant4:
        /*0000*/ 	.dword	_$_str
	.align		8
        /*0008*/ 	.dword	_$_str_$_2


//--------------------- .text.l2norm_fwd_kernel   --------------------------
	.section	.text.l2norm_fwd_kernel,"ax",@progbits
	.sectionflags	@"SHF_BARRIERS=1"
	.align	128
        .global         l2norm_fwd_kernel
        .type           l2norm_fwd_kernel,@function
        .size           l2norm_fwd_kernel,(.L_x_1 - l2norm_fwd_kernel)
        .other          l2norm_fwd_kernel,@"STO_CUDA_ENTRY STV_DEFAULT"
l2norm_fwd_kernel:
.text.l2norm_fwd_kernel:
[----:B------:R-:W0:Y:S01]  /*0000*/  LDC R1, c[0x0][0x28] ;  /* 0x00000a00ff017b82 */ /* 0x000e220000000800 */
[----:B------:R-:W1:Y:S01]  /*0010*/  S2R R4, SR_TID.X ;  /* 0x0000000000047919 */ /* 0x000e620000002100 */
[----:B------:R-:W-:Y:S01]  /*0020*/  ULDC.64 UR4, c[0x0][0x210] ;  /* 0x0000840000047ab9 */ /* 0x000fe20000000a00 */
[----:B------:R-:W-:Y:S01]  /*0030*/  ULDC.64 UR6, c[0x0][0x208] ;  /* 0x0000820000067ab9 */ /* 0x000fe20000000a00 */
[----:B------:R-:W-:Y:S01]  /*0040*/  ULDC.64 UR10, c[0x0][0x218] ;  /* 0x00008600000a7ab9 */ /* 0x000fe20000000a00 */
[----:B------:R-:W2:Y:S01]  /*0050*/  S2R R7, SR_CTAID.X ;  /* 0x0000000000077919 */ /* 0x000ea20000002500 */
[----:B------:R-:W-:Y:S01]  /*0060*/  ULDC UR8, c[0x0][0x228] ;  /* 0x00008a0000087ab9 */ /* 0x000fe20000000800 */
[----:B-1----:R-:W-:Y:S01]  /*0070*/  SHF.R.U32.HI R0, RZ, 0x4, R4 ;  /* 0x00000004ff007819 */ /* 0x002fe20000011604 */
[----:B--2---:R-:W-:-:S03]  /*0080*/  IMAD.SHL.U32 R7, R7, 0x20, RZ ;  /* 0x0000002007077824 */ /* 0x004fc600078e00ff */
[----:B------:R-:W-:-:S04]  /*0090*/  SGXT.U32 R0, R0, 0x2 ;  /* 0x000000020000781a */ /* 0x000fc80000000000 */
[----:B------:R-:W-:Y:S02]  /*00a0*/  LOP3.LUT R5, R0, R7, RZ, 0xfc, !PT ;  /* 0x0000000700057212 */ /* 0x000fe400078efcff */
[C-C-:B------:R-:W-:Y:S02]  /*00b0*/  LOP3.LUT R23, R7.reuse, 0x4, R0.reuse, 0xfe, !PT ;  /* 0x0000000407177812 */ /* 0x140fe400078efe00 */
[C-C-:B------:R-:W-:Y:S02]  /*00c0*/  LOP3.LUT R47, R7.reuse, 0x8, R0.reuse, 0xfe, !PT ;  /* 0x00000008072f7812 */ /* 0x140fe400078efe00 */
[C-C-:B------:R-:W-:Y:S02]  /*00d0*/  LOP3.LUT R9, R7.reuse, 0xc, R0.reuse, 0xfe, !PT ;  /* 0x0000000c07097812 */ /* 0x140fe400078efe00 */
[--C-:B------:R-:W-:Y:S01]  /*00e0*/  LOP3.LUT R21, R7, 0x10, R0.reuse, 0xfe, !PT ;  /* 0x0000001007157812 */ /* 0x100fe200078efe00 */
[----:B------:R-:W-:Y:S01]  /*00f0*/  IMAD.SHL.U32 R49, R47, 0x100, RZ ;  /* 0x000001002f317824 */ /* 0x000fe200078e00ff */
[----:B------:R-:W-:-:S02]  /*0100*/  LOP3.LUT R11, R7, 0x14, R0, 0xfe, !PT ;  /* 0x00000014070b7812 */ /* 0x000fc400078efe00 */
[--C-:B------:R-:W-:Y:S01]  /*0110*/  LOP3.LUT R15, R7, 0x18, R0.reuse, 0xfe, !PT ;  /* 0x00000018070f7812 */ /* 0x100fe200078efe00 */
[----:B------:R-:W-:Y:S01]  /*0120*/  IMAD.SHL.U32 R45, R21, 0x100, RZ ;  /* 0x00000100152d7824 */ /* 0x000fe200078e00ff */
[----:B------:R-:W-:Y:S01]  /*0130*/  LOP3.LUT R19, R7, 0x1c, R0, 0xfe, !PT ;  /* 0x0000001c07137812 */ /* 0x000fe200078efe00 */
[----:B------:R-:W-:Y:S01]  /*0140*/  IMAD.SHL.U32 R0, R4, 0x8, RZ ;  /* 0x0000000804007824 */ /* 0x000fe200078e00ff */
[----:B------:R-:W-:Y:S02]  /*0150*/  SHF.R.S32.HI R2, RZ, 0x1f, R7 ;  /* 0x0000001fff027819 */ /* 0x000fe40000011407 */
[C---:B------:R-:W-:Y:S02]  /*0160*/  SHF.L.U32 R3, R5.reuse, 0x8, RZ ;  /* 0x0000000805037819 */ /* 0x040fe400000006ff */
[----:B------:R-:W-:Y:S02]  /*0170*/  LOP3.LUT R0, R0, 0x78, RZ, 0xc0, !PT ;  /* 0x0000007800007812 */ /* 0x000fe400078ec0ff */
[----:B------:R-:W-:-:S02]  /*0180*/  ISETP.LT.U32.AND P4, PT, R5, 0xc000, PT ;  /* 0x0000c0000500780c */ /* 0x000fc40003f81070 */
[--C-:B------:R-:W-:Y:S01]  /*0190*/  SHF.L.U64.HI R5, R5, 0x8, R2.reuse ;  /* 0x0000000805057819 */ /* 0x100fe20000010202 */
[----:B------:R-:W-:Y:S01]  /*01a0*/  IMAD.WIDE.U32 R12, R0, 0x2, RZ ;  /* 0x00000002000c7825 */ /* 0x000fe200078e00ff */
[----:B------:R-:W-:Y:S02]  /*01b0*/  ISETP.LT.U32.AND P1, PT, R9, 0xc000, PT ;  /* 0x0000c0000900780c */ /* 0x000fe40003f21070 */
[----:B------:R-:W-:Y:S02]  /*01c0*/  ISETP.GT.AND P0, PT, R7, -0x1, PT ;  /* 0xffffffff0700780c */ /* 0x000fe40003f04270 */
[----:B------:R-:W-:Y:S01]  /*01d0*/  LOP3.LUT R52, R3, R12, RZ, 0xfc, !PT ;  /* 0x0000000c03347212 */ /* 0x000fe200078efcff */
[----:B------:R-:W-:Y:S01]  /*01e0*/  IMAD.SHL.U32 R3, R23, 0x100, RZ ;  /* 0x0000010017037824 */ /* 0x000fe200078e00ff */
[----:B------:R-:W-:Y:S02]  /*01f0*/  LOP3.LUT R0, R5, R13, RZ, 0xfc, !PT ;  /* 0x0000000d05007212 */ /* 0x000fe400078efcff */
[----:B------:R-:W-:-:S02]  /*0200*/  SHF.L.U64.HI R5, R23, 0x8, R2 ;  /* 0x0000000817057819 */ /* 0x000fc40000010202 */
[-C--:B------:R-:W-:Y:S02]  /*0210*/  LOP3.LUT R50, R3, R12.reuse, RZ, 0xfc, !PT ;  /* 0x0000000c03327212 */ /* 0x080fe400078efcff */
[-C--:B------:R-:W-:Y:S02]  /*0220*/  LOP3.LUT R3, R5, R13.reuse, RZ, 0xfc, !PT ;  /* 0x0000000d05037212 */ /* 0x080fe400078efcff */
[C---:B------:R-:W-:Y:S02]  /*0230*/  SHF.L.U32 R5, R9.reuse, 0x8, RZ ;  /* 0x0000000809057819 */ /* 0x040fe400000006ff */
[----:B------:R-:W-:Y:S02]  /*0240*/  SHF.L.U64.HI R9, R9, 0x8, R2 ;  /* 0x0000000809097819 */ /* 0x000fe40000010202 */
[----:B------:R-:W-:Y:S02]  /*0250*/  LOP3.LUT R6, R5, R12, RZ, 0xfc, !PT ;  /* 0x0000000c05067212 */ /* 0x000fe400078efcff */
[----:B------:R-:W-:-:S02]  /*0260*/  LOP3.LUT R5, R9, R13, RZ, 0xfc, !PT ;  /* 0x0000000d09057212 */ /* 0x000fc400078efcff */
[----:B------:R-:W-:Y:S02]  /*0270*/  SHF.L.U64.HI R9, R21, 0x8, R2 ;  /* 0x0000000815097819 */ /* 0x000fe40000010202 */
[----:B------:R-:W-:Y:S02]  /*0280*/  ISETP.LT.U32.AND P5, PT, R47, 0xc000, PT ;  /* 0x0000c0002f00780c */ /* 0x000fe40003fa1070 */
[----:B------:R-:W-:Y:S01]  /*0290*/  LOP3.LUT R10, R9, R13, RZ, 0xfc, !PT ;  /* 0x0000000d090a7212 */ /* 0x000fe200078efcff */
[----:B------:R-:W-:Y:S01]  /*02a0*/  IMAD.SHL.U32 R9, R11, 0x100, RZ ;  /* 0x000001000b097824 */ /* 0x000fe200078e00ff */
[C---:B------:R-:W-:Y:S02]  /*02b0*/  ISETP.LT.AND.EX P1, PT, R2.reuse, RZ, P0, P1 ;  /* 0x000000ff0200720c */ /* 0x040fe40000721310 */
[----:B------:R-:W-:Y:S02]  /*02c0*/  ISETP.LT.AND.EX P5, PT, R2, RZ, P0, P5 ;  /* 0x000000ff0200720c */ /* 0x000fe400007a1350 */
[----:B------:R-:W-:-:S02]  /*02d0*/  P2R R46, PR, RZ, 0x2 ;  /* 0x00000002ff2e7803 */ /* 0x000fc40000000000 */
[----:B------:R-:W-:Y:S02]  /*02e0*/  LOP3.LUT R48, R9, R12, RZ, 0xfc, !PT ;  /* 0x0000000c09307212 */ /* 0x000fe400078efcff */
[C---:B------:R-:W-:Y:S02]  /*02f0*/  ISETP.LT.U32.AND P1, PT, R15.reuse, 0xc000, PT ;  /* 0x0000c0000f00780c */ /* 0x040fe40003f21070 */
[C---:B------:R-:W-:Y:S02]  /*0300*/  SHF.L.U32 R9, R15.reuse, 0x8, RZ ;  /* 0x000000080f097819 */ /* 0x040fe400000006ff */
[----:B------:R-:W-:Y:S02]  /*0310*/  SHF.L.U64.HI R15, R15, 0x8, R2 ;  /* 0x000000080f0f7819 */ /* 0x000fe40000010202 */
[----:B------:R-:W-:Y:S02]  /*0320*/  ISETP.LT.U32.AND P6, PT, R23, 0xc000, PT ;  /* 0x0000c0001700780c */ /* 0x000fe40003fc1070 */
[----:B------:R-:W-:-:S02]  /*0330*/  ISETP.LT.U32.AND P3, PT, R21, 0xc000, PT ;  /* 0x0000c0001500780c */ /* 0x000fc40003f61070 */
[----:B------:R-:W-:Y:S02]  /*0340*/  ISETP.LT.U32.AND P2, PT, R11, 0xc000, PT ;  /* 0x0000c0000b00780c */ /* 0x000fe40003f41070 */
[----:B------:R-:W-:Y:S02]  /*0350*/  P2R R56, PR, RZ, 0x20 ;  /* 0x00000020ff387803 */ /* 0x000fe40000000000 */
[----:B------:R-:W-:Y:S02]  /*0360*/  ISETP.LT.U32.AND P5, PT, R19, 0xc000, PT ;  /* 0x0000c0001300780c */ /* 0x000fe40003fa1070 */
[----:B------:R-:W-:Y:S02]  /*0370*/  LOP3.LUT R44, R9, R12, RZ, 0xfc, !PT ;  /* 0x0000000c092c7212 */ /* 0x000fe400078efcff */
[C---:B------:R-:W-:Y:S02]  /*0380*/  ISETP.LT.AND.EX P4, PT, R2.reuse, RZ, P0, P4 ;  /* 0x000000ff0200720c */ /* 0x040fe40000781340 */
[----:B------:R-:W-:Y:S01]  /*0390*/  LOP3.LUT R9, R15, R13, RZ, 0xfc, !PT ;  /* 0x0000000d0f097212 */ /* 0x000fe200078efcff */
[----:B------:R-:W-:Y:S01]  /*03a0*/  IMAD.SHL.U32 R15, R19, 0x100, RZ ;  /* 0x00000100130f7824 */ /* 0x000fe200078e00ff */
[----:B------:R-:W-:-:S02]  /*03b0*/  ISETP.LT.AND.EX P6, PT, R2, RZ, P0, P6 ;  /* 0x000000ff0200720c */ /* 0x000fc400007c1360 */
[C---:B------:R-:W-:Y:S02]  /*03c0*/  ISETP.LT.AND.EX P3, PT, R2.reuse, RZ, P0, P3 ;  /* 0x000000ff0200720c */ /* 0x040fe40000761330 */
[C---:B------:R-:W-:Y:S02]  /*03d0*/  ISETP.LT.AND.EX P2, PT, R2.reuse, RZ, P0, P2 ;  /* 0x000000ff0200720c */ /* 0x040fe40000741320 */
[----:B------:R-:W-:Y:S02]  /*03e0*/  ISETP.LT.AND.EX P1, PT, R2, RZ, P0, P1 ;  /* 0x000000ff0200720c */ /* 0x000fe40000721310 */
[--C-:B------:R-:W-:Y:S02]  /*03f0*/  SHF.L.U64.HI R47, R47, 0x8, R2.reuse ;  /* 0x000000082f2f7819 */ /* 0x100fe40000010202 */
[--C-:B------:R-:W-:Y:S02]  /*0400*/  SHF.L.U64.HI R11, R11, 0x8, R2.reuse ;  /* 0x000000080b0b7819 */ /* 0x100fe40000010202 */
[----:B------:R-:W-:-:S02]  /*0410*/  SHF.L.U64.HI R19, R19, 0x8, R2 ;  /* 0x0000000813137819 */ /* 0x000fc40000010202 */
[----:B------:R-:W-:Y:S02]  /*0420*/  ISETP.LT.AND.EX P0, PT, R2, RZ, P0, P5 ;  /* 0x000000ff0200720c */ /* 0x000fe40000701350 */
[----:B------:R-:W-:Y:S02]  /*0430*/  IADD3 R16, P5, R52, UR4, RZ ;  /* 0x0000000434107c10 */ /* 0x000fe4000ffbe0ff */
[-C--:B------:R-:W-:Y:S02]  /*0440*/  LOP3.LUT R49, R49, R12.reuse, RZ, 0xfc, !PT ;  /* 0x0000000c31317212 */ /* 0x080fe400078efcff */
[-C--:B------:R-:W-:Y:S02]  /*0450*/  LOP3.LUT R47, R47, R13.reuse, RZ, 0xfc, !PT ;  /* 0x0000000d2f2f7212 */ /* 0x080fe400078efcff */
[----:B------:R-:W-:Y:S02]  /*0460*/  LOP3.LUT R45, R45, R12, RZ, 0xfc, !PT ;  /* 0x0000000c2d2d7212 */ /* 0x000fe400078efcff */
[----:B------:R-:W-:-:S02]  /*0470*/  LOP3.LUT R11, R11, R13, RZ, 0xfc, !PT ;  /* 0x0000000d0b0b7212 */ /* 0x000fc400078efcff */
[----:B------:R-:W-:Y:S02]  /*0480*/  LOP3.LUT R2, R15, R12, RZ, 0xfc, !PT ;  /* 0x0000000c0f027212 */ /* 0x000fe400078efcff */
[----:B------:R-:W-:Y:S02]  /*0490*/  CS2R R14, SRZ ;  /* 0x00000000000e7805 */ /* 0x000fe4000001ff00 */
[----:B------:R-:W-:Y:S02]  /*04a0*/  LOP3.LUT R8, R19, R13, RZ, 0xfc, !PT ;  /* 0x0000000d13087212 */ /* 0x000fe400078efcff */
[----:B------:R-:W-:Y:S02]  /*04b0*/  CS2R R12, SRZ ;  /* 0x00000000000c7805 */ /* 0x000fe4000001ff00 */
[----:B------:R-:W-:Y:S02]  /*04c0*/  IADD3.X R17, R0, UR5, RZ, P5, !PT ;  /* 0x0000000500117c10 */ /* 0x000fe4000affe4ff */
[----:B------:R-:W-:-:S02]  /*04d0*/  IADD3 R24, P5, R50, UR4, RZ ;  /* 0x0000000432187c10 */ /* 0x000fc4000ffbe0ff */
[----:B------:R-:W-:Y:S01]  /*04e0*/  P2R R57, PR, RZ, 0x40 ;  /* 0x00000040ff397803 */ /* 0x000fe20000000000 */
[----:B------:R-:W2:Y:S01]  /*04f0*/  @P4 LDG.E.128 R12, desc[UR6][R16.64] ;  /* 0x00000006100c4981 */ /* 0x000ea2000c1e1d00 */
[----:B------:R-:W-:Y:S02]  /*0500*/  IADD3.X R25, R3, UR5, RZ, P5, !PT ;  /* 0x0000000503197c10 */ /* 0x000fe4000affe4ff */
[----:B------:R-:W-:Y:S02]  /*0510*/  IADD3 R28, P5, R49, UR4, RZ ;  /* 0x00000004311c7c10 */ /* 0x000fe4000ffbe0ff */
[----:B------:R-:W-:Y:S02]  /*0520*/  P2R R18, PR, RZ, 0x8 ;  /* 0x00000008ff127803 */ /* 0x000fe40000000000 */
[----:B------:R-:W-:Y:S02]  /*0530*/  IADD3.X R29, R47, UR5, RZ, P5, !PT ;  /* 0x000000052f1d7c10 */ /* 0x000fe4000affe4ff */
[----:B------:R-:W-:-:S02]  /*0540*/  IADD3 R40, P5, R6, UR4, RZ ;  /* 0x0000000406287c10 */ /* 0x000fc4000ffbe0ff */
[----:B------:R-:W-:Y:S02]  /*0550*/  ISETP.NE.AND P3, PT, R57, RZ, PT ;  /* 0x000000ff3900720c */ /* 0x000fe40003f65270 */
[----:B------:R-:W-:Y:S02]  /*0560*/  IADD3.X R41, R5, UR5, RZ, P5, !PT ;  /* 0x0000000505297c10 */ /* 0x000fe4000affe4ff */
[----:B------:R-:W-:-:S04]  /*0570*/  IADD3 R42, P5, R45, UR4, RZ ;  /* 0x000000042d2a7c10 */ /* 0x000fc8000ffbe0ff */
        /* <DEDUP_REMOVED lines=9> */
[C---:B--2---:R-:W-:Y:S02]  /*0610*/  PRMT R64, R12.reuse, 0x7632, R64 ;  /* 0x000076320c407816 */ /* 0x044fe40000000040 */
[----:B------:R-:W-:-:S03]  /*0620*/  SHF.L.U32 R59, R12, 0x10, RZ ;  /* 0x000000100c3b7819 */ /* 0x000fc600000006ff */
[----:B------:R-:W-:Y:S01]  /*0630*/  IMAD.U32 R64, R64, 0x10000, RZ ;  /* 0x0001000040407824 */ /* 0x000fe200078e00ff */
[----:B------:R-:W-:-:S03]  /*0640*/  PRMT R60, R13, 0x7632, R60 ;  /* 0x000076320d3c7816 */ /* 0x000fc6000000003c */
[----:B------:R-:W-:Y:S01]  /*0650*/  FMUL R0, R64, R64 ;  /* 0x0000004040007220 */ /* 0x000fe20000400000 */
[----:B------:R-:W-:-:S03]  /*0660*/  IMAD.U32 R58, R13, 0x10000, RZ ;  /* 0x000100000d3a7824 */ /* 0x000fc600078e00ff */
[----:B------:R-:W-:Y:S01]  /*0670*/  FFMA R13, R59, R59, R0 ;  /* 0x0000003b3b0d7223 */ /* 0x000fe20000000000 */
[----:B------:R-:W-:-:S03]  /*0680*/  IMAD.U32 R60, R60, 0x10000, RZ ;  /* 0x000100003c3c7824 */ /* 0x000fc600078e00ff */
[----:B------:R-:W-:Y:S01]  /*0690*/  FFMA R13, R58, R58, R13 ;  /* 0x0000003a3a0d7223 */ /* 0x000fe2000000000d */
[C---:B------:R-:W-:Y:S02]  /*06a0*/  PRMT R61, R14.reuse, 0x7632, R61 ;  /* 0x000076320e3d7816 */ /* 0x040fe4000000003d */
[----:B------:R-:W-:Y:S01]  /*06b0*/  SHF.L.U32 R62, R14, 0x10, RZ ;  /* 0x000000100e3e7819 */ /* 0x000fe200000006ff */
[----:B------:R-:W-:Y:S02]  /*06c0*/  FFMA R13, R60, R60, R13 ;  /* 0x0000003c3c0d7223 */ /* 0x000fe4000000000d */
[----:B------:R-:W-:Y:S02]  /*06d0*/  IMAD.U32 R61, R61, 0x10000, RZ ;  /* 0x000100003d3d7824 */ /* 0x000fe400078e00ff */
[----:B------:R-:W-:Y:S01]  /*06e0*/  FFMA R0, R62, R62, R13 ;  /* 0x0000003e3e007223 */ /* 0x000fe2000000000d */
[C---:B------:R-:W-:Y:S01]  /*06f0*/  PRMT R68, R15.reuse, 0x7632, R68 ;  /* 0x000076320f447816 */ /* 0x040fe20000000044 */
[----:B------:R-:W-:-:S02]  /*0700*/  IMAD.U32 R66, R15, 0x10000, RZ ;  /* 0x000100000f427824 */ /* 0x000fc400078e00ff */
[----:B------:R-:W-:Y:S01]  /*0710*/  FFMA R13, R61, R61, R0 ;  /* 0x0000003d3d0d7223 */ /* 0x000fe20000000000 */
[----:B------:R-:W-:-:S03]  /*0720*/  SHF.L.U32 R68, R68, 0x10, RZ ;  /* 0x0000001044447819 */ /* 0x000fc600000006ff */
[----:B------:R-:W-:-:S04]  /*0730*/  FFMA R13, R66, R66, R13 ;  /* 0x00000042420d7223 */ /* 0x000fc8000000000d */
[----:B------:R-:W-:-:S05]  /*0740*/  FFMA R13, R68, R68, R13 ;  /* 0x00000044440d7223 */ /* 0x000fca000000000d */
[----:B------:R-:W1:Y:S02]  /*0750*/  SHFL.BFLY PT, R0, R13, 0x8, 0x1f ;  /* 0x0d001f000d007f89 */ /* 0x000e6400000e0000 */
[----:B-1----:R-:W-:-:S05]  /*0760*/  FADD R12, R13, R0 ;  /* 0x000000000d0c7221 */ /* 0x002fca0000000000 */
[----:B------:R-:W1:Y:S02]  /*0770*/  SHFL.BFLY PT, R15, R12, 0x4, 0x1f ;  /* 0x0c801f000c0f7f89 */ /* 0x000e6400000e0000 */
[----:B-1----:R-:W-:-:S05]  /*0780*/  FADD R15, R12, R15 ;  /* 0x0000000f0c0f7221 */ /* 0x002fca0000000000 */
[----:B------:R-:W1:Y:S02]  /*0790*/  SHFL.BFLY PT, R0, R15, 0x2, 0x1f ;  /* 0x0c401f000f007f89 */ /* 0x000e6400000e0000 */
[----:B-1----:R-:W-:-:S05]  /*07a0*/  FADD R14, R15, R0 ;  /* 0x000000000f0e7221 */ /* 0x002fca0000000000 */
[----:B------:R-:W1:Y:S01]  /*07b0*/  SHFL.BFLY PT, R17, R14, 0x1, 0x1f ;  /* 0x0c201f000e117f89 */ /* 0x000e6200000e0000 */
[----:B------:R-:W-:Y:S01]  /*07c0*/  CS2R R12, SRZ ;  /* 0x00000000000c7805 */ /* 0x000fe2000001ff00 */
[----:B-1----:R-:W-:Y:S01]  /*07d0*/  FADD R17, R14, R17 ;  /* 0x000000110e117221 */ /* 0x002fe20000000000 */
[----:B------:R-:W-:-:S06]  /*07e0*/  CS2R R14, SRZ ;  /* 0x00000000000e7805 */ /* 0x000fcc000001ff00 */
[----:B------:R1:W2:Y:S01]  /*07f0*/  @P3 LDG.E.128 R12, desc[UR6][R24.64] ;  /* 0x00000006180c3981 */ /* 0x0002a2000c1e1d00 */
[----:B------:R-:W-:-:S04]  /*0800*/  FADD R17, R17, UR8 ;  /* 0x0000000811117e21 */ /* 0x000fc80008000000 */
[----:B------:R-:W3:Y:S01]  /*0810*/  MUFU.SQRT R31, R17 ;  /* 0x00000011001f7308 */ /* 0x000ee20000002000 */
[----:B------:R-:W-:Y:S01]  /*0820*/  IMAD.MOV.U32 R0, RZ, RZ, 0x3e800000 ;  /* 0x3e800000ff007424 */ /* 0x000fe200078e00ff */
[C---:B---3--:R-:W-:Y:S02]  /*0830*/  FSETP.GT.AND P6, PT, |R31|.reuse, 8.50705917302346158658e+37, PT ;  /* 0x7e8000001f00780b */ /* 0x048fe40003fc4200 */
[----:B------:R-:W-:Y:S02]  /*0840*/  FSETP.GEU.AND P5, PT, |R31|, 1.175494350822287508e-38, PT ;  /* 0x008000001f00780b */ /* 0x000fe40003fae200 */
[----:B------:R-:W-:-:S09]  /*0850*/  FSEL R32, R0, 1, P6 ;  /* 0x3f80000000207808 */ /* 0x000fd20003000000 */
[----:B------:R-:W-:Y:S02]  /*0860*/  @P6 FMUL R31, R31, 0.25 ;  /* 0x3e8000001f1f6820 */ /* 0x000fe40000400000 */
[----:B------:R-:W-:Y:S02]  /*0870*/  @!P5 FMUL R32, R32, 16777216 ;  /* 0x4b8000002020d820 */ /* 0x000fe40000400000 */
[----:B------:R-:W-:Y:S01]  /*0880*/  @!P5 FMUL R31, R31, 16777216 ;  /* 0x4b8000001f1fd820 */ /* 0x000fe20000400000 */
[----:B------:R-:W-:Y:S02]  /*0890*/  ISETP.NE.AND P5, PT, R56, RZ, PT ;  /* 0x000000ff3800720c */ /* 0x000fe40003fa5270 */
[----:B------:R-:W-:Y:S02]  /*08a0*/  CS2R R16, SRZ ;  /* 0x0000000000107805 */ /* 0x000fe4000001ff00 */
[----:B------:R-:W-:Y:S02]  /*08b0*/  ISETP.NE.AND P3, PT, R18, RZ, PT ;  /* 0x000000ff1200720c */ /* 0x000fe40003f65270 */
[----:B------:R-:W-:-:S07]  /*08c0*/  CS2R R18, SRZ ;  /* 0x0000000000127805 */ /* 0x000fce000001ff00 */
[----:B------:R-:W3:Y:S01]  /*08d0*/  @P5 LDG.E.128 R16, desc[UR6][R28.64] ;  /* 0x000000061c105981 */ /* 0x000ee2000c1e1d00 */
[----:B------:R-:W-:-:S04]  /*08e0*/  IADD3 R50, P6, R50, UR10, RZ ;  /* 0x0000000a32327c10 */ /* 0x000fc8000ffde0ff */
[----:B------:R-:W-:Y:S02]  /*08f0*/  IADD3.X R51, R3, UR11, RZ, P6, !PT ;  /* 0x0000000b03337c10 */ /* 0x000fe4000b7fe4ff */
[----:B------:R-:W4:Y:S01]  /*0900*/  MUFU.RCP R3, R31 ;  /* 0x0000001f00037308 */ /* 0x000f220000001000 */
[----:B------:R-:W-:Y:S02]  /*0910*/  ISETP.NE.AND P6, PT, R46, RZ, PT ;  /* 0x000000ff2e00720c */ /* 0x000fe40003fc5270 */
[----:B------:R-:W-:Y:S02]  /*0920*/  CS2R R20, SRZ ;  /* 0x0000000000147805 */ /* 0x000fe4000001ff00 */
[----:B------:R-:W-:Y:S02]  /*0930*/  CS2R R22, SRZ ;  /* 0x0000000000167805 */ /* 0x000fe4000001ff00 */
[----:B-1----:R-:W-:Y:S02]  /*0940*/  CS2R R24, SRZ ;  /* 0x0000000000187805 */ /* 0x002fe4000001ff00 */
[----:B------:R-:W-:-:S06]  /*0950*/  CS2R R26, SRZ ;  /* 0x00000000001a7805 */ /* 0x000fcc000001ff00 */
[----:B------:R1:W5:Y:S04]  /*0960*/  @P3 LDG.E.128 R24, desc[UR6][R42.64] ;  /* 0x000000062a183981 */ /* 0x000368000c1e1d00 */
[----:B------:R0:W3:Y:S01]  /*0970*/  @P6 LDG.E.128 R20, desc[UR6][R40.64] ;  /* 0x0000000628146981 */ /* 0x0000e2000c1e1d00 */
[----:B----4-:R-:W-:-:S04]  /*0980*/  FMUL R3, R3, R32 ;  /* 0x0000002003037220 */ /* 0x010fc80000400000 */
[-C--:B------:R-:W-:Y:S01]  /*0990*/  FMUL R58, R58, R3.reuse ;  /* 0x000000033a3a7220 */ /* 0x080fe20000400000 */
[-C--:B-1----:R-:W-:Y:S01]  /*09a0*/  FMUL R43, R60, R3.reuse ;  /* 0x000000033c2b7220 */ /* 0x082fe20000400000 */
[-C--:B0-----:R-:W-:Y:S01]  /*09b0*/  FMUL R40, R59, R3.reuse ;  /* 0x000000033b287220 */ /* 0x081fe20000400000 */
[----:B------:R-:W-:-:S05]  /*09c0*/  FMUL R41, R64, R3 ;  /* 0x0000000340297220 */ /* 0x000fca0000400000 */
[----:B------:R-:W-:Y:S02]  /*09d0*/  F2FP.BF16.F32.PACK_AB R40, R41, R40 ;  /* 0x000000282928723e */ /* 0x000fe400000010ff */
[----:B------:R-:W-:Y:S02]  /*09e0*/  F2FP.BF16.F32.PACK_AB R41, R43, R58 ;  /* 0x0000003a2b29723e */ /* 0x000fe400000010ff */
[----:B------:R-:W-:Y:S02]  /*09f0*/  CS2R R28, SRZ ;  /* 0x00000000001c7805 */ /* 0x000fe4000001ff00 */
[----:B------:R-:W-:Y:S02]  /*0a00*/  CS2R R30, SRZ ;  /* 0x00000000001e7805 */ /* 0x000fe4000001ff00 */
[----:B------:R-:W-:Y:S02]  /*0a10*/  CS2R R32, SRZ ;  /* 0x0000000000207805 */ /* 0x000fe4000001ff00 */
[----:B------:R-:W-:Y:S01]  /*0a20*/  CS2R R34, SRZ ;  /* 0x0000000000227805 */ /* 0x000fe2000001ff00 */
[-C--:B------:R-:W-:Y:S01]  /*0a30*/  FMUL R42, R62, R3.reuse ;  /* 0x000000033e2a7220 */ /* 0x080fe20000400000 */
[-C--:B------:R-:W-:Y:S01]  /*0a40*/  FMUL R61, R61, R3.reuse ;  /* 0x000000033d3d7220 */ /* 0x080fe20000400000 */
[-C--:B------:R-:W-:Y:S01]  /*0a50*/  FMUL R43, R66, R3.reuse ;  /* 0x00000003422b7220 */ /* 0x080fe20000400000 */
[----:B------:R-:W-:Y:S01]  /*0a60*/  FMUL R68, R68, R3 ;  /* 0x0000000344447220 */ /* 0x000fe20000400000 */
[----:B------:R0:W4:Y:S04]  /*0a70*/  @P2 LDG.E.128 R28, desc[UR6][R36.64] ;  /* 0x00000006241c2981 */ /* 0x000128000c1e1d00 */
[----:B------:R1:W4:Y:S01]  /*0a80*/  @P1 LDG.E.128 R32, desc[UR6][R38.64] ;  /* 0x0000000626201981 */ /* 0x000322000c1e1d00 */
[----:B------:R-:W-:-:S02]  /*0a90*/  F2FP.BF16.F32.PACK_AB R42, R61, R42 ;  /* 0x0000002a3d2a723e */ /* 0x000fc400000010ff */
[----:B------:R-:W-:Y:S02]  /*0aa0*/  F2FP.BF16.F32.PACK_AB R43, R68, R43 ;  /* 0x0000002b442b723e */ /* 0x000fe400000010ff */
[----:B0-----:R-:W-:Y:S02]  /*0ab0*/  CS2R R36, SRZ ;  /* 0x0000000000247805 */ /* 0x001fe4000001ff00 */
[----:B-1----:R-:W-:-:S06]  /*0ac0*/  CS2R R38, SRZ ;  /* 0x0000000000267805 */ /* 0x002fcc000001ff00 */
[----:B------:R0:W4:Y:S04]  /*0ad0*/  @P0 LDG.E.128 R36, desc[UR6][R54.64] ;  /* 0x0000000636240981 */ /* 0x000128000c1e1d00 */
[----:B------:R1:W-:Y:S01]  /*0ae0*/  @P4 STG.E.128 desc[UR6][R52.64], R40 ;  /* 0x0000002834004986 */ /* 0x0003e2000c101d06 */
[C---:B--2---:R-:W-:Y:S02]  /*0af0*/  PRMT R58, R12.reuse, 0x7632, R58 ;  /* 0x000076320c3a7816 */ /* 0x044fe4000000003a */
[----:B------:R-:W-:-:S03]  /*0b00*/  SHF.L.U32 R12, R12, 0x10, RZ ;  /* 0x000000100c0c7819 */ /* 0x000fc600000006ff */
[----:B------:R-:W-:Y:S01]  /*0b10*/  IMAD.U32 R58, R58, 0x10000, RZ ;  /* 0x000100003a3a7824 */ /* 0x000fe200078e00ff */
[----:B------:R-:W-:-:S03]  /*0b20*/  PRMT R62, R13, 0x7632, R62 ;  /* 0x000076320d3e7816 */ /* 0x000fc6000000003e */
[----:B------:R-:W-:Y:S01]  /*0b30*/  FMUL R59, R58, R58 ;  /* 0x0000003a3a3b7220 */ /* 0x000fe20000400000 */
[----:B------:R-:W-:-:S03]  /*0b40*/  IMAD.U32 R60, R13, 0x10000, RZ ;  /* 0x000100000d3c7824 */ /* 0x000fc600078e00ff */
[----:B------:R-:W-:Y:S01]  /*0b50*/  FFMA R59, R12, R12, R59 ;  /* 0x0000000c0c3b7223 */ /* 0x000fe2000000003b */
[----:B------:R-:W-:Y:S01]  /*0b60*/  IMAD.U32 R62, R62, 0x10000, RZ ;  /* 0x000100003e3e7824 */ /* 0x000fe200078e00ff */
[----:B------:R-:W-:Y:S02]  /*0b70*/  PRMT R13, R14, 0x7632, R13 ;  /* 0x000076320e0d7816 */ /* 0x000fe4000000000d */
[----:B------:R-:W-:Y:S01]  /*0b80*/  FFMA R59, R60, R60, R59 ;  /* 0x0000003c3c3b7223 */ /* 0x000fe2000000003b */
[----:B------:R-:W-:-:S03]  /*0b90*/  SHF.L.U32 R14, R14, 0x10, RZ ;  /* 0x000000100e0e7819 */ /* 0x000fc600000006ff */
[----:B------:R-:W-:Y:S01]  /*0ba0*/  FFMA R59, R62, R62, R59 ;  /* 0x0000003e3e3b7223 */ /* 0x000fe2000000003b */
[----:B-1----:R-:W-:-:S03]  /*0bb0*/  IMAD.U32 R40, R13, 0x10000, RZ ;  /* 0x000100000d287824 */ /* 0x002fc600078e00ff */
[----:B------:R-:W-:Y:S01]  /*0bc0*/  FFMA R59, R14, R14, R59 ;  /* 0x0000000e0e3b7223 */ /* 0x000fe2000000003b */
[C---:B------:R-:W-:Y:S01]  /*0bd0*/  PRMT R52, R15.reuse, 0x7632, R52 ;  /* 0x000076320f347816 */ /* 0x040fe20000000034 */
[----:B------:R-:W-:Y:S02]  /*0be0*/  IMAD.U32 R42, R15, 0x10000, RZ ;  /* 0x000100000f2a7824 */ /* 0x000fe400078e00ff */
[----:B------:R-:W-:Y:S01]  /*0bf0*/  FFMA R59, R40, R40, R59 ;  /* 0x00000028283b7223 */ /* 0x000fe2000000003b */
[----:B------:R-:W-:-:S03]  /*0c00*/  SHF.L.U32 R52, R52, 0x10, RZ ;  /* 0x0000001034347819 */ /* 0x000fc600000006ff */
[----:B------:R-:W-:-:S04]  /*0c10*/  FFMA R59, R42, R42, R59 ;  /* 0x0000002a2a3b7223 */ /* 0x000fc8000000003b */
[----:B------:R-:W-:-:S05]  /*0c20*/  FFMA R59, R52, R52, R59 ;  /* 0x00000034343b7223 */ /* 0x000fca000000003b */
[----:B0-----:R-:W0:Y:S02]  /*0c30*/  SHFL.BFLY PT, R54, R59, 0x8, 0x1f ;  /* 0x0d001f003b367f89 */ /* 0x001e2400000e0000 */
[----:B0-----:R-:W-:-:S05]  /*0c40*/  FADD R54, R59, R54 ;  /* 0x000000363b367221 */ /* 0x001fca0000000000 */
[----:B------:R-:W0:Y:S02]  /*0c50*/  SHFL.BFLY PT, R13, R54, 0x4, 0x1f ;  /* 0x0c801f00360d7f89 */ /* 0x000e2400000e0000 */
[----:B0-----:R-:W-:-:S05]  /*0c60*/  FADD R41, R54, R13 ;  /* 0x0000000d36297221 */ /* 0x001fca0000000000 */
[----:B------:R-:W0:Y:S01]  /*0c70*/  SHFL.BFLY PT, R64, R41, 0x2, 0x1f ;  /* 0x0c401f0029407f89 */ /* 0x000e2200000e0000 */
[C---:B---3--:R-:W-:Y:S02]  /*0c80*/  PRMT R63, R16.reuse, 0x7632, R63 ;  /* 0x00007632103f7816 */ /* 0x048fe4000000003f */
[----:B------:R-:W-:-:S03]  /*0c90*/  SHF.L.U32 R65, R16, 0x10, RZ ;  /* 0x0000001010417819 */ /* 0x000fc600000006ff */
[----:B------:R-:W-:Y:S02]  /*0ca0*/  IMAD.U32 R63, R63, 0x10000, RZ ;  /* 0x000100003f3f7824 */ /* 0x000fe400078e00ff */
[----:B0-----:R-:W-:-:S05]  /*0cb0*/  FADD R64, R41, R64 ;  /* 0x0000004029407221 */ /* 0x001fca0000000000 */
[----:B------:R-:W0:Y:S01]  /*0cc0*/  SHFL.BFLY PT, R13, R64, 0x1, 0x1f ;  /* 0x0c201f00400d7f89 */ /* 0x000e2200000e0000 */
[----:B------:R-:W-:Y:S01]  /*0cd0*/  FMUL R16, R63, R63 ;  /* 0x0000003f3f107220 */ /* 0x000fe20000400000 */
[C---:B------:R-:W-:Y:S01]  /*0ce0*/  PRMT R55, R17.reuse, 0x7632, R55 ;  /* 0x0000763211377816 */ /* 0x040fe20000000037 */
[----:B------:R-:W-:Y:S02]  /*0cf0*/  IMAD.U32 R53, R17, 0x10000, RZ ;  /* 0x0001000011357824 */ /* 0x000fe400078e00ff */
[----:B------:R-:W-:Y:S01]  /*0d00*/  FFMA R16, R65, R65, R16 ;  /* 0x0000004141107223 */ /* 0x000fe20000000010 */
[----:B------:R-:W-:-:S03]  /*0d10*/  SHF.L.U32 R55, R55, 0x10, RZ ;  /* 0x0000001037377819 */ /* 0x000fc600000006ff */
[----:B------:R-:W-:Y:S01]  /*0d20*/  FFMA R16, R53, R53, R16 ;  /* 0x0000003535107223 */ /* 0x000fe20000000010 */
[C---:B------:R-:W-:Y:S01]  /*0d30*/  PRMT R61, R18.reuse, 0x7632, R61 ;  /* 0x00007632123d7816 */ /* 0x040fe2000000003d */
[----:B------:R-:W-:Y:S02]  /*0d40*/  IMAD.U32 R59, R18, 0x10000, RZ ;  /* 0x00010000123b7824 */ /* 0x000fe400078e00ff */
[----:B------:R-:W-:Y:S01]  /*0d50*/  FFMA R16, R55, R55, R16 ;  /* 0x0000003737107223 */ /* 0x000fe20000000010 */
[----:B------:R-:W-:-:S03]  /*0d60*/  SHF.L.U32 R61, R61, 0x10, RZ ;  /* 0x000000103d3d7819 */ /* 0x000fc600000006ff */
[----:B------:R-:W-:Y:S01]  /*0d70*/  FFMA R16, R59, R59, R16 ;  /* 0x0000003b3b107223 */ /* 0x000fe20000000010 */
[----:B0-----:R-:W-:-:S04]  /*0d80*/  FADD R13, R64, R13 ;  /* 0x0000000d400d7221 */ /* 0x001fc80000000000 */
[----:B------:R-:W-:Y:S01]  /*0d90*/  FADD R43, R13, UR8 ;  /* 0x000000080d2b7e21 */ /* 0x000fe20008000000 */
[----:B------:R-:W-:Y:S02]  /*0da0*/  IMAD.U32 R41, R19, 0x10000, RZ ;  /* 0x0001000013297824 */ /* 0x000fe400078e00ff */
[----:B------:R-:W-:Y:S01]  /*0db0*/  FFMA R16, R61, R61, R16 ;  /* 0x0000003d3d107223 */ /* 0x000fe20000000010 */
[----:B------:R0:W1:Y:S03]  /*0dc0*/  MUFU.SQRT R15, R43 ;  /* 0x0000002b000f7308 */ /* 0x0000660000002000 */
[----:B------:R-:W-:Y:S01]  /*0dd0*/  FFMA R16, R41, R41, R16 ;  /* 0x0000002929107223 */ /* 0x000fe20000000010 */
[----:B0-----:R-:W-:-:S04]  /*0de0*/  PRMT R43, R19, 0x7632, R43 ;  /* 0x00007632132b7816 */ /* 0x001fc8000000002b */
[----:B------:R-:W-:-:S05]  /*0df0*/  SHF.L.U32 R43, R43, 0x10, RZ ;  /* 0x000000102b2b7819 */ /* 0x000fca00000006ff */
[----:B------:R-:W-:-:S05]  /*0e00*/  FFMA R16, R43, R43, R16 ;  /* 0x0000002b2b107223 */ /* 0x000fca0000000010 */
[----:B------:R-:W0:Y:S02]  /*0e10*/  SHFL.BFLY PT, R17, R16, 0x8, 0x1f ;  /* 0x0d001f0010117f89 */ /* 0x000e2400000e0000 */
[----:B0-----:R-:W-:-:S05]  /*0e20*/  FADD R17, R16, R17 ;  /* 0x0000001110117221 */ /* 0x001fca0000000000 */
[----:B------:R-:W0:Y:S02]  /*0e30*/  SHFL.BFLY PT, R18, R17, 0x4, 0x1f ;  /* 0x0c801f0011127f89 */ /* 0x000e2400000e0000 */
[----:B0-----:R-:W-:-:S05]  /*0e40*/  FADD R18, R17, R18 ;  /* 0x0000001211127221 */ /* 0x001fca0000000000 */
[----:B------:R-:W0:Y:S02]  /*0e50*/  SHFL.BFLY PT, R19, R18, 0x2, 0x1f ;  /* 0x0c401f0012137f89 */ /* 0x000e2400000e0000 */
[----:B0-----:R-:W-:-:S05]  /*0e60*/  FADD R19, R18, R19 ;  /* 0x0000001312137221 */ /* 0x001fca0000000000 */
[----:B------:R-:W0:Y:S01]  /*0e70*/  SHFL.BFLY PT, R54, R19, 0x1, 0x1f ;  /* 0x0c201f0013367f89 */ /* 0x000e2200000e0000 */
[C---:B-1----:R-:W-:Y:S02]  /*0e80*/  FSETP.GT.AND P5, PT, |R15|.reuse, 8.50705917302346158658e+37, PT ;  /* 0x7e8000000f00780b */ /* 0x042fe40003fa4200 */
[----:B------:R-:W-:Y:S01]  /*0e90*/  FSETP.GEU.AND P4, PT, |R15|, 1.175494350822287508e-38, PT ;  /* 0x008000000f00780b */ /* 0x000fe20003f8e200 */
[----:B0-----:R-:W-:-:S04]  /*0ea0*/  FADD R54, R19, R54 ;  /* 0x0000003613367221 */ /* 0x001fc80000000000 */
[----:B------:R-:W-:-:S04]  /*0eb0*/  FADD R54, R54, UR8 ;  /* 0x0000000836367e21 */ /* 0x000fc80008000000 */
[----:B------:R-:W0:Y:S02]  /*0ec0*/  MUFU.SQRT R64, R54 ;  /* 0x0000003600407308 */ /* 0x000e240000002000 */
[----:B------:R-:W-:-:S04]  /*0ed0*/  @P5 FMUL R15, R15, 0.25 ;  /* 0x3e8000000f0f5820 */ /* 0x000fc80000400000 */
[----:B------:R-:W-:Y:S01]  /*0ee0*/  @!P4 FMUL R15, R15, 16777216 ;  /* 0x4b8000000f0fc820 */ /* 0x000fe20000400000 */
[----:B------:R-:W-:-:S03]  /*0ef0*/  FSEL R13, R0, 1, P5 ;  /* 0x3f800000000d7808 */ /* 0x000fc60002800000 */
[----:B------:R-:W1:Y:S01]  /*0f00*/  MUFU.RCP R18, R15 ;  /* 0x0000000f00127308 */ /* 0x000e620000001000 */
[C---:B0-----:R-:W-:Y:S02]  /*0f10*/  FSETP.GT.AND P5, PT, |R64|.reuse, 8.50705917302346158658e+37, PT ;  /* 0x7e8000004000780b */ /* 0x041fe40003fa4200 */
[----:B------:R-:W-:Y:S01]  /*0f20*/  FSETP.GEU.AND P6, PT, |R64|, 1.175494350822287508e-38, PT ;  /* 0x008000004000780b */ /* 0x000fe20003fce200 */
[----:B------:R-:W-:-:S04]  /*0f30*/  @!P4 FMUL R13, R13, 16777216 ;  /* 0x4b8000000d0dc820 */ /* 0x000fc80000400000 */
[----:B-1----:R-:W-:-:S06]  /*0f40*/  FMUL R17, R18, R13 ;  /* 0x0000000d12117220 */ /* 0x002fcc0000400000 */
[----:B------:R-:W-:Y:S01]  /*0f50*/  @P5 FMUL R64, R64, 0.25 ;  /* 0x3e80000040405820 */ /* 0x000fe20000400000 */
[----:B------:R-:W-:-:S03]  /*0f60*/  FMUL R12, R12, R17 ;  /* 0x000000110c0c7220 */ /* 0x000fc60000400000 */
[----:B------:R-:W-:Y:S01]  /*0f70*/  @!P6 FMUL R64, R64, 16777216 ;  /* 0x4b8000004040e820 */ /* 0x000fe20000400000 */
[-C--:B------:R-:W-:Y:S01]  /*0f80*/  FMUL R13, R58, R17.reuse ;  /* 0x000000113a0d7220 */ /* 0x080fe20000400000 */
[----:B------:R-:W-:Y:S02]  /*0f90*/  FSEL R16, R0, 1, P5 ;  /* 0x3f80000000107808 */ /* 0x000fe40002800000 */
[----:B------:R-:W0:Y:S01]  /*0fa0*/  MUFU.RCP R19, R64 ;  /* 0x0000004000137308 */ /* 0x000e220000001000 */
[----:B------:R-:W-:Y:S01]  /*0fb0*/  ISETP.NE.AND P5, PT, R57, RZ, PT ;  /* 0x000000ff3900720c */ /* 0x000fe20003fa5270 */
[-C--:B------:R-:W-:Y:S01]  /*0fc0*/  FMUL R62, R62, R17.reuse ;  /* 0x000000113e3e7220 */ /* 0x080fe20000400000 */
[----:B------:R-:W-:Y:S01]  /*0fd0*/  F2FP.BF16.F32.PACK_AB R12, R13, R12 ;  /* 0x0000000c0d0c723e */ /* 0x000fe200000010ff */
[-C--:B------:R-:W-:Y:S01]  /*0fe0*/  FMUL R13, R60, R17.reuse ;  /* 0x000000113c0d7220 */ /* 0x080fe20000400000 */
[-C--:B------:R-:W-:Y:S01]  /*0ff0*/  FMUL R14, R14, R17.reuse ;  /* 0x000000110e0e7220 */ /* 0x080fe20000400000 */
[-C--:B------:R-:W-:Y:S01]  /*1000*/  FMUL R57, R40, R17.reuse ;  /* 0x0000001128397220 */ /* 0x080fe20000400000 */
[-C--:B------:R-:W-:Y:S01]  /*1010*/  FMUL R42, R42, R17.reuse ;  /* 0x000000112a2a7220 */ /* 0x080fe20000400000 */
[----:B------:R-:W-:Y:S01]  /*1020*/  FMUL R15, R52, R17 ;  /* 0x00000011340f7220 */ /* 0x000fe20000400000 */
[----:B------:R-:W-:-:S02]  /*1030*/  PRMT R18, R20, 0x7632, R18 ;  /* 0x0000763214127816 */ /* 0x000fc40000000012 */
[----:B------:R-:W-:Y:S02]  /*1040*/  F2FP.BF16.F32.PACK_AB R13, R62, R13 ;  /* 0x0000000d3e0d723e */ /* 0x000fe400000010ff */
[----:B------:R-:W-:Y:S02]  /*1050*/  F2FP.BF16.F32.PACK_AB R14, R57, R14 ;  /* 0x0000000e390e723e */ /* 0x000fe400000010ff */
[----:B------:R-:W-:Y:S01]  /*1060*/  F2FP.BF16.F32.PACK_AB R15, R15, R42 ;  /* 0x0000002a0f0f723e */ /* 0x000fe200000010ff */
[----:B------:R-:W-:Y:S02]  /*1070*/  IMAD.U32 R18, R18, 0x10000, RZ ;  /* 0x0001000012127824 */ /* 0x000fe400078e00ff */
[----:B------:R-:W-:Y:S01]  /*1080*/  @!P6 FMUL R16, R16, 16777216 ;  /* 0x4b8000001010e820 */ /* 0x000fe20000400000 */
[----:B------:R-:W-:Y:S01]  /*1090*/  IMAD.U32 R20, R20, 0x10000, RZ ;  /* 0x0001000014147824 */ /* 0x000fe200078e00ff */
[----:B------:R1:W-:Y:S02]  /*10a0*/  @P5 STG.E.128 desc[UR6][R50.64], R12 ;  /* 0x0000000c32005986 */ /* 0x0003e4000c101d06 */
[----:B0-----:R-:W-:Y:S01]  /*10b0*/  FMUL R16, R19, R16 ;  /* 0x0000001013107220 */ /* 0x001fe20000400000 */
[----:B------:R-:W-:-:S02]  /*10c0*/  PRMT R19, R21, 0x7632, R19 ;  /* 0x0000763215137816 */ /* 0x000fc40000000013 */
[----:B------:R-:W-:Y:S01]  /*10d0*/  SHF.L.U32 R21, R21, 0x10, RZ ;  /* 0x0000001015157819 */ /* 0x000fe200000006ff */
[-C--:B------:R-:W-:Y:S01]  /*10e0*/  FMUL R65, R65, R16.reuse ;  /* 0x0000001041417220 */ /* 0x080fe20000400000 */
[----:B------:R-:W-:Y:S01]  /*10f0*/  SHF.L.U32 R19, R19, 0x10, RZ ;  /* 0x0000001013137819 */ /* 0x000fe200000006ff */
[----:B------:R-:W-:Y:S01]  /*1100*/  FMUL R40, R63, R16 ;  /* 0x000000103f287220 */ /* 0x000fe20000400000 */
[----:B------:R-:W-:Y:S01]  /*1110*/  PRMT R42, R22, 0x7632, R42 ;  /* 0x00007632162a7816 */ /* 0x000fe2000000002a */
[----:B-1----:R-:W-:-:S04]  /*1120*/  FMUL R13, R18, R18 ;  /* 0x00000012120d7220 */ /* 0x002fc80000400000 */
[----:B------:R-:W-:Y:S01]  /*1130*/  FFMA R14, R20, R20, R13 ;  /* 0x00000014140e7223 */ /* 0x000fe2000000000d */
[----:B------:R-:W-:-:S03]  /*1140*/  SHF.L.U32 R22, R22, 0x10, RZ ;  /* 0x0000001016167819 */ /* 0x000fc600000006ff */
[----:B------:R-:W-:Y:S01]  /*1150*/  FFMA R14, R21, R21, R14 ;  /* 0x00000015150e7223 */ /* 0x000fe2000000000e */
[----:B------:R-:W-:Y:S01]  /*1160*/  ISETP.NE.AND P5, PT, R56, RZ, PT ;  /* 0x000000ff3800720c */ /* 0x000fe20003fa5270 */
[-C--:B------:R-:W-:Y:S01]  /*1170*/  FMUL R53, R53, R16.reuse ;  /* 0x0000001035357220 */ /* 0x080fe20000400000 */
[----:B------:R-:W-:Y:S01]  /*1180*/  F2FP.BF16.F32.PACK_AB R12, R40, R65 ;  /* 0x00000041280c723e */ /* 0x000fe200000010ff */
[----:B------:R-:W-:Y:S01]  /*1190*/  FFMA R13, R19, R19, R14 ;  /* 0x00000013130d7223 */ /* 0x000fe2000000000e */
[-C--:B------:R-:W-:Y:S01]  /*11a0*/  FMUL R14, R55, R16.reuse ;  /* 0x00000010370e7220 */ /* 0x080fe20000400000 */
[----:B-----5:R-:W-:Y:S01]  /*11b0*/  PRMT R40, R24, 0x7632, R40 ;  /* 0x0000763218287816 */ /* 0x020fe20000000028 */
[-C--:B------:R-:W-:Y:S01]  /*11c0*/  FMUL R59, R59, R16.reuse ;  /* 0x000000103b3b7220 */ /* 0x080fe20000400000 */
[----:B------:R-:W-:Y:S01]  /*11d0*/  FMUL R56, R61, R16 ;  /* 0x000000103d387220 */ /* 0x000fe20000400000 */
[----:B------:R-:W-:Y:S02]  /*11e0*/  IMAD.U32 R42, R42, 0x10000, RZ ;  /* 0x000100002a2a7824 */ /* 0x000fe400078e00ff */
[----:B------:R-:W-:Y:S01]  /*11f0*/  FFMA R15, R22, R22, R13 ;  /* 0x00000016160f7223 */ /* 0x000fe2000000000d */
[----:B------:R-:W-:-:S02]  /*1200*/  F2FP.BF16.F32.PACK_AB R13, R14, R53 ;  /* 0x000000350e0d723e */ /* 0x000fc400000010ff */
[----:B------:R-:W-:Y:S02]  /*1210*/  SHF.L.U32 R40, R40, 0x10, RZ ;  /* 0x0000001028287819 */ /* 0x000fe400000006ff */
[----:B------:R-:W-:Y:S01]  /*1220*/  F2FP.BF16.F32.PACK_AB R14, R56, R59 ;  /* 0x0000003b380e723e */ /* 0x000fe200000010ff */
[----:B------:R-:W-:Y:S01]  /*1230*/  FFMA R56, R42, R42, R15 ;  /* 0x0000002a2a387223 */ /* 0x000fe2000000000f */
[-C--:B------:R-:W-:Y:S01]  /*1240*/  FMUL R15, R41, R16.reuse ;  /* 0x00000010290f7220 */ /* 0x080fe20000400000 */
[----:B------:R-:W-:Y:S01]  /*1250*/  FMUL R58, R43, R16 ;  /* 0x000000102b3a7220 */ /* 0x000fe20000400000 */
[----:B------:R-:W-:Y:S01]  /*1260*/  SHF.L.U32 R24, R24, 0x10, RZ ;  /* 0x0000001018187819 */ /* 0x000fe200000006ff */
[----:B------:R-:W-:Y:S01]  /*1270*/  FMUL R43, R40, R40 ;  /* 0x00000028282b7220 */ /* 0x000fe20000400000 */
[C---:B------:R-:W-:Y:S01]  /*1280*/  PRMT R52, R23.reuse, 0x7632, R52 ;  /* 0x0000763217347816 */ /* 0x040fe20000000034 */
[----:B------:R-:W-:Y:S01]  /*1290*/  IMAD.U32 R23, R23, 0x10000, RZ ;  /* 0x0001000017177824 */ /* 0x000fe200078e00ff */
[C---:B------:R-:W-:Y:S01]  /*12a0*/  PRMT R54, R25.reuse, 0x7632, R54 ;  /* 0x0000763219367816 */ /* 0x040fe20000000036 */
[----:B------:R-:W-:Y:S01]  /*12b0*/  IMAD.U32 R25, R25, 0x10000, RZ ;  /* 0x0001000019197824 */ /* 0x000fe200078e00ff */
[----:B------:R-:W-:Y:S01]  /*12c0*/  F2FP.BF16.F32.PACK_AB R15, R58, R15 ;  /* 0x0000000f3a0f723e */ /* 0x000fe200000010ff */
[----:B------:R-:W-:Y:S01]  /*12d0*/  FFMA R58, R24, R24, R43 ;  /* 0x00000018183a7223 */ /* 0x000fe2000000002b */
[----:B------:R-:W-:Y:S01]  /*12e0*/  IMAD.U32 R41, R52, 0x10000, RZ ;  /* 0x0001000034297824 */ /* 0x000fe200078e00ff */
[----:B------:R-:W-:Y:S01]  /*12f0*/  SHF.L.U32 R43, R54, 0x10, RZ ;  /* 0x00000010362b7819 */ /* 0x000fe200000006ff */
[----:B------:R-:W-:Y:S01]  /*1300*/  FFMA R56, R23, R23, R56 ;  /* 0x0000001717387223 */ /* 0x000fe20000000038 */
[----:B------:R-:W-:Y:S01]  /*1310*/  IADD3 R52, P4, R49, UR10, RZ ;  /* 0x0000000a31347c10 */ /* 0x000fe2000ff9e0ff */
[----:B------:R-:W-:Y:S01]  /*1320*/  FFMA R58, R25, R25, R58 ;  /* 0x00000019193a7223 */ /* 0x000fe2000000003a */
[C---:B------:R-:W-:Y:S01]  /*1330*/  PRMT R51, R26.reuse, 0x7632, R51 ;  /* 0x000076321a337816 */ /* 0x040fe20000000033 */
[----:B------:R-:W-:-:S02]  /*1340*/  IMAD.U32 R26, R26, 0x10000, RZ ;  /* 0x000100001a1a7824 */ /* 0x000fc400078e00ff */
[----:B------:R-:W-:Y:S01]  /*1350*/  FFMA R55, R41, R41, R56 ;  /* 0x0000002929377223 */ /* 0x000fe20000000038 */
[----:B------:R-:W-:Y:S01]  /*1360*/  IADD3.X R53, R47, UR11, RZ, P4, !PT ;  /* 0x0000000b2f357c10 */ /* 0x000fe2000a7fe4ff */
[----:B------:R-:W-:Y:S01]  /*1370*/  FFMA R57, R43, R43, R58 ;  /* 0x0000002b2b397223 */ /* 0x000fe2000000003a */
[----:B----4-:R-:W-:Y:S02]  /*1380*/  PRMT R47, R28, 0x7632, R47 ;  /* 0x000076321c2f7816 */ /* 0x010fe4000000002f */
[----:B------:R-:W-:Y:S01]  /*1390*/  SHF.L.U32 R49, R51, 0x10, RZ ;  /* 0x0000001033317819 */ /* 0x000fe200000006ff */
[----:B------:R-:W-:Y:S01]  /*13a0*/  FFMA R56, R26, R26, R57 ;  /* 0x0000001a1a387223 */ /* 0x000fe20000000039 */
[----:B------:R-:W0:Y:S01]  /*13b0*/  SHFL.BFLY PT, R54, R55, 0x8, 0x1f ;  /* 0x0d001f0037367f89 */ /* 0x000e2200000e0000 */
[----:B------:R-:W-:Y:S01]  /*13c0*/  PRMT R50, R27, 0x7632, R50 ;  /* 0x000076321b327816 */ /* 0x000fe20000000032 */
[----:B------:R-:W-:Y:S01]  /*13d0*/  IMAD.U32 R47, R47, 0x10000, RZ ;  /* 0x000100002f2f7824 */ /* 0x000fe200078e00ff */
[----:B------:R-:W-:Y:S01]  /*13e0*/  SHF.L.U32 R27, R27, 0x10, RZ ;  /* 0x000000101b1b7819 */ /* 0x000fe200000006ff */
[----:B------:R-:W-:Y:S01]  /*13f0*/  FFMA R56, R49, R49, R56 ;  /* 0x0000003131387223 */ /* 0x000fe20000000038 */
[----:B------:R-:W-:-:S02]  /*1400*/  IMAD.U32 R28, R28, 0x10000, RZ ;  /* 0x000100001c1c7824 */ /* 0x000fc400078e00ff */
[----:B------:R-:W-:Y:S01]  /*1410*/  FMUL R57, R47, R47 ;  /* 0x0000002f2f397220 */ /* 0x000fe20000400000 */
[----:B------:R1:W-:Y:S01]  /*1420*/  @P5 STG.E.128 desc[UR6][R52.64], R12 ;  /* 0x0000000c34005986 */ /* 0x0003e2000c101d06 */
[C---:B------:R-:W-:Y:S01]  /*1430*/  PRMT R51, R29.reuse, 0x7632, R51 ;  /* 0x000076321d337816 */ /* 0x040fe20000000033 */
[----:B------:R-:W-:Y:S01]  /*1440*/  IMAD.U32 R50, R50, 0x10000, RZ ;  /* 0x0001000032327824 */ /* 0x000fe200078e00ff */
[----:B------:R-:W-:Y:S01]  /*1450*/  SHF.L.U32 R29, R29, 0x10, RZ ;  /* 0x000000101d1d7819 */ /* 0x000fe200000006ff */
[----:B------:R-:W-:Y:S01]  /*1460*/  FFMA R58, R28, R28, R57 ;  /* 0x0000001c1c3a7223 */ /* 0x000fe20000000039 */
[----:B-1----:R-:W-:Y:S01]  /*1470*/  FFMA R13, R27, R27, R56 ;  /* 0x0000001b1b0d7223 */ /* 0x002fe20000000038 */
[----:B------:R-:W-:Y:S02]  /*1480*/  SHF.L.U32 R12, R51, 0x10, RZ ;  /* 0x00000010330c7819 */ /* 0x000fe400000006ff */
[----:B------:R-:W-:Y:S01]  /*1490*/  FFMA R15, R29, R29, R58 ;  /* 0x0000001d1d0f7223 */ /* 0x000fe2000000003a */
[--C-:B------:R-:W-:Y:S01]  /*14a0*/  FFMA R14, R50, R50, R13.reuse ;  /* 0x00000032320e7223 */ /* 0x100fe2000000000d */
[C---:B------:R-:W-:Y:S01]  /*14b0*/  PRMT R13, R30.reuse, 0x7632, R13 ;  /* 0x000076321e0d7816 */ /* 0x040fe2000000000d */
[----:B------:R-:W-:-:S02]  /*14c0*/  IMAD.U32 R30, R30, 0x10000, RZ ;  /* 0x000100001e1e7824 */ /* 0x000fc400078e00ff */
[----:B------:R-:W-:Y:S01]  /*14d0*/  FFMA R15, R12, R12, R15 ;  /* 0x0000000c0c0f7223 */ /* 0x000fe2000000000f */
[----:B------:R-:W1:Y:S01]  /*14e0*/  SHFL.BFLY PT, R57, R14, 0x8, 0x1f ;  /* 0x0d001f000e397f89 */ /* 0x000e6200000e0000 */
[----:B------:R-:W-:Y:S02]  /*14f0*/  SHF.L.U32 R13, R13, 0x10, RZ ;  /* 0x000000100d0d7819 */ /* 0x000fe400000006ff */
[--C-:B------:R-:W-:Y:S01]  /*1500*/  FFMA R52, R30, R30, R15.reuse ;  /* 0x0000001e1e347223 */ /* 0x100fe2000000000f */
[----:B0-----:R-:W-:Y:S01]  /*1510*/  FADD R54, R55, R54 ;  /* 0x0000003637367221 */ /* 0x001fe20000000000 */
[C---:B------:R-:W-:Y:S01]  /*1520*/  PRMT R15, R31.reuse, 0x7632, R15 ;  /* 0x000076321f0f7816 */ /* 0x040fe2000000000f */
[----:B------:R-:W-:Y:S02]  /*1530*/  IMAD.U32 R31, R31, 0x10000, RZ ;  /* 0x000100001f1f7824 */ /* 0x000fe400078e00ff */
[----:B------:R-:W-:Y:S01]  /*1540*/  FFMA R52, R13, R13, R52 ;  /* 0x0000000d0d347223 */ /* 0x000fe20000000034 */
[----:B------:R-:W-:Y:S01]  /*1550*/  SHF.L.U32 R15, R15, 0x10, RZ ;  /* 0x000000100f0f7819 */ /* 0x000fe200000006ff */
[----:B------:R-:W0:Y:S02]  /*1560*/  SHFL.BFLY PT, R53, R54, 0x4, 0x1f ;  /* 0x0c801f0036357f89 */ /* 0x000e2400000e0000 */
[----:B------:R-:W-:-:S04]  /*1570*/  FFMA R52, R31, R31, R52 ;  /* 0x0000001f1f347223 */ /* 0x000fc80000000034 */
[----:B------:R-:W-:-:S05]  /*1580*/  FFMA R51, R15, R15, R52 ;  /* 0x0000000f0f337223 */ /* 0x000fca0000000034 */
[----:B------:R-:W2:Y:S01]  /*1590*/  SHFL.BFLY PT, R58, R51, 0x8, 0x1f ;  /* 0x0d001f00333a7f89 */ /* 0x000ea200000e0000 */
[----:B-1----:R-:W-:-:S05]  /*15a0*/  FADD R57, R14, R57 ;  /* 0x000000390e397221 */ /* 0x002fca0000000000 */
[----:B------:R-:W1:Y:S01]  /*15b0*/  SHFL.BFLY PT, R52, R57, 0x4, 0x1f ;  /* 0x0c801f0039347f89 */ /* 0x000e6200000e0000 */
[----:B0-----:R-:W-:-:S05]  /*15c0*/  FADD R56, R54, R53 ;  /* 0x0000003536387221 */ /* 0x001fca0000000000 */
[----:B------:R-:W0:Y:S01]  /*15d0*/  SHFL.BFLY PT, R53, R56, 0x2, 0x1f ;  /* 0x0c401f0038357f89 */ /* 0x000e2200000e0000 */
[----:B--2---:R-:W-:-:S05]  /*15e0*/  FADD R59, R51, R58 ;  /* 0x0000003a333b7221 */ /* 0x004fca0000000000 */
[----:B------:R-:W2:Y:S01]  /*15f0*/  SHFL.BFLY PT, R60, R59, 0x4, 0x1f ;  /* 0x0c801f003b3c7f89 */ /* 0x000ea200000e0000 */
[----:B-1----:R-:W-:Y:S01]  /*1600*/  FADD R52, R57, R52 ;  /* 0x0000003439347221 */ /* 0x002fe20000000000 */
[----:B------:R-:W-:-:S04]  /*1610*/  PRMT R14, R32, 0x7632, R14 ;  /* 0x00007632200e7816 */ /* 0x000fc8000000000e */
[----:B------:R-:W1:Y:S01]  /*1620*/  SHFL.BFLY PT, R55, R52, 0x2, 0x1f ;  /* 0x0c401f0034377f89 */ /* 0x000e6200000e0000 */
[----:B------:R-:W-:Y:S01]  /*1630*/  IMAD.U32 R14, R14, 0x10000, RZ ;  /* 0x000100000e0e7824 */ /* 0x000fe200078e00ff */
[----:B------:R-:W-:Y:S01]  /*1640*/  SHF.L.U32 R32, R32, 0x10, RZ ;  /* 0x0000001020207819 */ /* 0x000fe200000006ff */
[----:B0-----:R-:W-:Y:S02]  /*1650*/  FADD R53, R56, R53 ;  /* 0x0000003538357221 */ /* 0x001fe40000000000 */
[----:B------:R-:W-:Y:S01]  /*1660*/  FMUL R57, R14, R14 ;  /* 0x0000000e0e397220 */ /* 0x000fe20000400000 */
[C---:B------:R-:W-:Y:S01]  /*1670*/  PRMT R56, R33.reuse, 0x7632, R56 ;  /* 0x0000763221387816 */ /* 0x040fe20000000038 */
[----:B------:R-:W-:Y:S01]  /*1680*/  IMAD.U32 R51, R33, 0x10000, RZ ;  /* 0x0001000021337824 */ /* 0x000fe200078e00ff */
[----:B------:R-:W0:Y:S01]  /*1690*/  SHFL.BFLY PT, R54, R53, 0x1, 0x1f ;  /* 0x0c201f0035367f89 */ /* 0x000e2200000e0000 */
[----:B------:R-:W-:Y:S01]  /*16a0*/  FFMA R58, R32, R32, R57 ;  /* 0x00000020203a7223 */ /* 0x000fe20000000039 */
[----:B------:R-:W-:Y:S01]  /*16b0*/  SHF.L.U32 R33, R56, 0x10, RZ ;  /* 0x0000001038217819 */ /* 0x000fe200000006ff */
[----:B--2---:R-:W-:-:S02]  /*16c0*/  FADD R57, R59, R60 ;  /* 0x0000003c3b397221 */ /* 0x004fc40000000000 */
[----:B------:R-:W-:Y:S01]  /*16d0*/  FFMA R60, R51, R51, R58 ;  /* 0x00000033333c7223 */ /* 0x000fe2000000003a */
[C---:B------:R-:W-:Y:S01]  /*16e0*/  PRMT R56, R34.reuse, 0x7632, R56 ;  /* 0x0000763222387816 */ /* 0x040fe20000000038 */
[----:B------:R-:W-:Y:S02]  /*16f0*/  IMAD.U32 R34, R34, 0x10000, RZ ;  /* 0x0001000022227824 */ /* 0x000fe400078e00ff */
[----:B------:R-:W-:Y:S01]  /*1700*/  FFMA R61, R33, R33, R60 ;  /* 0x00000021213d7223 */ /* 0x000fe2000000003c */
[----:B-1----:R-:W-:Y:S01]  /*1710*/  FADD R59, R52, R55 ;  /* 0x00000037343b7221 */ /* 0x002fe20000000000 */
[----:B------:R-:W-:Y:S02]  /*1720*/  SHF.L.U32 R52, R56, 0x10, RZ ;  /* 0x0000001038347819 */ /* 0x000fe400000006ff */
[----:B------:R-:W-:Y:S01]  /*1730*/  FFMA R61, R34, R34, R61 ;  /* 0x00000022223d7223 */ /* 0x000fe2000000003d */
[C---:B------:R-:W-:Y:S01]  /*1740*/  PRMT R56, R35.reuse, 0x7632, R56 ;  /* 0x0000763223387816 */ /* 0x040fe20000000038 */
[----:B------:R-:W-:-:S02]  /*1750*/  IMAD.U32 R55, R35, 0x10000, RZ ;  /* 0x0001000023377824 */ /* 0x000fc400078e00ff */
[----:B------:R-:W-:Y:S01]  /*1760*/  FFMA R60, R52, R52, R61 ;  /* 0x00000034343c7223 */ /* 0x000fe2000000003d */
[----:B------:R-:W-:Y:S01]  /*1770*/  SHF.L.U32 R56, R56, 0x10, RZ ;  /* 0x0000001038387819 */ /* 0x000fe200000006ff */
[----:B------:R-:W1:Y:S02]  /*1780*/  SHFL.BFLY PT, R58, R57, 0x2, 0x1f ;  /* 0x0c401f00393a7f89 */ /* 0x000e6400000e0000 */
[----:B------:R-:W-:Y:S01]  /*1790*/  FFMA R35, R55, R55, R60 ;  /* 0x0000003737237223 */ /* 0x000fe2000000003c */
[----:B0-----:R-:W-:-:S03]  /*17a0*/  FADD R54, R53, R54 ;  /* 0x0000003635367221 */ /* 0x001fc60000000000 */
[----:B------:R-:W-:Y:S01]  /*17b0*/  FFMA R53, R56, R56, R35 ;  /* 0x0000003838357223 */ /* 0x000fe20000000023 */
[----:B------:R-:W0:Y:S04]  /*17c0*/  SHFL.BFLY PT, R60, R59, 0x1, 0x1f ;  /* 0x0c201f003b3c7f89 */ /* 0x000e2800000e0000 */
[----:B------:R-:W2:Y:S01]  /*17d0*/  SHFL.BFLY PT, R62, R53, 0x8, 0x1f ;  /* 0x0d001f00353e7f89 */ /* 0x000ea200000e0000 */
[----:B------:R-:W-:Y:S01]  /*17e0*/  FADD R54, R54, UR8 ;  /* 0x0000000836367e21 */ /* 0x000fe20008000000 */
[----:B-1----:R-:W-:-:S03]  /*17f0*/  FADD R58, R57, R58 ;  /* 0x0000003a393a7221 */ /* 0x002fc60000000000 */
[----:B------:R-:W1:Y:S02]  /*1800*/  MUFU.SQRT R35, R54 ;  /* 0x0000003600237308 */ /* 0x000e640000002000 */
[----:B------:R-:W3:Y:S01]  /*1810*/  SHFL.BFLY PT, R57, R58, 0x1, 0x1f ;  /* 0x0c201f003a397f89 */ /* 0x000ee200000e0000 */
[----:B0-----:R-:W-:Y:S01]  /*1820*/  FADD R60, R59, R60 ;  /* 0x0000003c3b3c7221 */ /* 0x001fe20000000000 */
[----:B--2---:R-:W-:-:S03]  /*1830*/  FADD R62, R53, R62 ;  /* 0x0000003e353e7221 */ /* 0x004fc60000000000 */
[----:B------:R-:W-:Y:S02]  /*1840*/  FADD R60, R60, UR8 ;  /* 0x000000083c3c7e21 */ /* 0x000fe40008000000 */
[----:B------:R-:W0:Y:S04]  /*1850*/  SHFL.BFLY PT, R61, R62, 0x4, 0x1f ;  /* 0x0c801f003e3d7f89 */ /* 0x000e2800000e0000 */
[----:B------:R-:W2:Y:S01]  /*1860*/  MUFU.SQRT R60, R60 ;  /* 0x0000003c003c7308 */ /* 0x000ea20000002000 */
[C---:B-1----:R-:W-:Y:S02]  /*1870*/  FSETP.GT.AND P4, PT, |R35|.reuse, 8.50705917302346158658e+37, PT ;  /* 0x7e8000002300780b */ /* 0x042fe40003f84200 */
[----:B------:R-:W-:Y:S01]  /*1880*/  FSETP.GEU.AND P5, PT, |R35|, 1.175494350822287508e-38, PT ;  /* 0x008000002300780b */ /* 0x000fe20003fae200 */
[----:B---3--:R-:W-:-:S04]  /*1890*/  FADD R57, R58, R57 ;  /* 0x000000393a397221 */ /* 0x008fc80000000000 */
[----:B------:R-:W-:Y:S01]  /*18a0*/  FADD R57, R57, UR8 ;  /* 0x0000000839397e21 */ /* 0x000fe20008000000 */
[----:B------:R-:W-:-:S05]  /*18b0*/  FSEL R58, R0, 1, P4 ;  /* 0x3f800000003a7808 */ /* 0x000fca0002000000 */
[----:B------:R-:W-:Y:S01]  /*18c0*/  @P4 FMUL R35, R35, 0.25 ;  /* 0x3e80000023234820 */ /* 0x000fe20000400000 */
[----:B------:R-:W1:Y:S01]  /*18d0*/  MUFU.SQRT R53, R57 ;  /* 0x0000003900357308 */ /* 0x000e620000002000 */
[----:B--2---:R-:W-:Y:S01]  /*18e0*/  FSETP.GT.AND P4, PT, |R60|, 8.50705917302346158658e+37, PT ;  /* 0x7e8000003c00780b */ /* 0x004fe20003f84200 */
[----:B0-----:R-:W-:Y:S01]  /*18f0*/  FADD R61, R62, R61 ;  /* 0x0000003d3e3d7221 */ /* 0x001fe20000000000 */
[----:B------:R-:W-:Y:S01]  /*1900*/  @!P5 FMUL R35, R35, 16777216 ;  /* 0x4b8000002323d820 */ /* 0x000fe20000400000 */
[----:B------:R-:W-:Y:S01]  /*1910*/  @!P5 FMUL R58, R58, 16777216 ;  /* 0x4b8000003a3ad820 */ /* 0x000fe20000400000 */
[----:B------:R-:W-:Y:S02]  /*1920*/  FSETP.GEU.AND P5, PT, |R60|, 1.175494350822287508e-38, PT ;  /* 0x008000003c00780b */ /* 0x000fe40003fae200 */
[----:B------:R-:W0:Y:S01]  /*1930*/  SHFL.BFLY PT, R54, R61, 0x2, 0x1f ;  /* 0x0c401f003d367f89 */ /* 0x000e2200000e0000 */
[----:B------:R-:W-:Y:S01]  /*1940*/  FSEL R62, R0, 1, P4 ;  /* 0x3f800000003e7808 */ /* 0x000fe20002000000 */
[----:B------:R-:W2:Y:S05]  /*1950*/  MUFU.RCP R59, R35 ;  /* 0x00000023003b7308 */ /* 0x000eaa0000001000 */
[----:B------:R-:W-:Y:S01]  /*1960*/  @P4 FMUL R60, R60, 0.25 ;  /* 0x3e8000003c3c4820 */ /* 0x000fe20000400000 */
[----:B-1----:R-:W-:-:S03]  /*1970*/  FSETP.GT.AND P4, PT, |R53|, 8.50705917302346158658e+37, PT ;  /* 0x7e8000003500780b */ /* 0x002fc60003f84200 */
[----:B------:R-:W-:Y:S01]  /*1980*/  @!P5 FMUL R60, R60, 16777216 ;  /* 0x4b8000003c3cd820 */ /* 0x000fe20000400000 */
[----:B------:R-:W-:Y:S01]  /*1990*/  @!P5 FMUL R62, R62, 16777216 ;  /* 0x4b8000003e3ed820 */ /* 0x000fe20000400000 */
[----:B------:R-:W-:-:S08]  /*19a0*/  FSETP.GEU.AND P5, PT, |R53|, 1.175494350822287508e-38, PT ;  /* 0x008000003500780b */ /* 0x000fd00003fae200 */
[----:B------:R-:W-:Y:S01]  /*19b0*/  @P4 FMUL R53, R53, 0.25 ;  /* 0x3e80000035354820 */ /* 0x000fe20000400000 */
[----:B0-----:R-:W-:-:S04]  /*19c0*/  FADD R54, R61, R54 ;  /* 0x000000363d367221 */ /* 0x001fc80000000000 */
[----:B------:R-:W-:Y:S01]  /*19d0*/  @!P5 FMUL R53, R53, 16777216 ;  /* 0x4b8000003535d820 */ /* 0x000fe20000400000 */
[----:B--2---:R-:W-:Y:S01]  /*19e0*/  FMUL R59, R59, R58 ;  /* 0x0000003a3b3b7220 */ /* 0x004fe20000400000 */
[----:B------:R-:W0:Y:S02]  /*19f0*/  SHFL.BFLY PT, R63, R54, 0x1, 0x1f ;  /* 0x0c201f00363f7f89 */ /* 0x000e2400000e0000 */
[----:B------:R1:W2:Y:S01]  /*1a00*/  MUFU.RCP R58, R53 ;  /* 0x00000035003a7308 */ /* 0x0002a20000001000 */
[----:B------:R-:W-:Y:S02]  /*1a10*/  FSEL R61, R0, 1, P4 ;  /* 0x3f800000003d7808 */ /* 0x000fe40002000000 */
[----:B------:R-:W-:-:S03]  /*1a20*/  PRMT R35, R36, 0x7632, R35 ;  /* 0x0000763224237816 */ /* 0x000fc60000000023 */
[----:B------:R-:W-:Y:S02]  /*1a30*/  @!P5 FMUL R61, R61, 16777216 ;  /* 0x4b8000003d3dd820 */ /* 0x000fe40000400000 */
[----:B------:R-:W-:Y:S01]  /*1a40*/  IMAD.U32 R35, R35, 0x10000, RZ ;  /* 0x0001000023237824 */ /* 0x000fe200078e00ff */
[----:B------:R-:W-:Y:S01]  /*1a50*/  SHF.L.U32 R36, R36, 0x10, RZ ;  /* 0x0000001024247819 */ /* 0x000fe200000006ff */
[----:B------:R3:W4:Y:S01]  /*1a60*/  MUFU.RCP R57, R60 ;  /* 0x0000003c00397308 */ /* 0x0007220000001000 */
[C---:B-1----:R-:W-:Y:S01]  /*1a70*/  PRMT R53, R37.reuse, 0x7632, R53 ;  /* 0x0000763225357816 */ /* 0x042fe20000000035 */
[----:B------:R-:W-:Y:S02]  /*1a80*/  IMAD.U32 R37, R37, 0x10000, RZ ;  /* 0x0001000025257824 */ /* 0x000fe400078e00ff */
[----:B--2---:R-:W-:Y:S01]  /*1a90*/  FMUL R58, R58, R61 ;  /* 0x0000003d3a3a7220 */ /* 0x004fe20000400000 */
[----:B------:R-:W-:Y:S01]  /*1aa0*/  FMUL R61, R35, R35 ;  /* 0x00000023233d7220 */ /* 0x000fe20000400000 */
[----:B------:R-:W-:Y:S01]  /*1ab0*/  SHF.L.U32 R53, R53, 0x10, RZ ;  /* 0x0000001035357819 */ /* 0x000fe200000006ff */
[----:B0-----:R-:W-:-:S02]  /*1ac0*/  FADD R63, R54, R63 ;  /* 0x0000003f363f7221 */ /* 0x001fc40000000000 */
[----:B------:R-:W-:-:S04]  /*1ad0*/  FFMA R54, R36, R36, R61 ;  /* 0x0000002424367223 */ /* 0x000fc8000000003d */
[--C-:B---3--:R-:W-:Y:S01]  /*1ae0*/  FFMA R60, R37, R37, R54.reuse ;  /* 0x00000025253c7223 */ /* 0x108fe20000000036 */
[C---:B------:R-:W-:Y:S01]  /*1af0*/  PRMT R54, R38.reuse, 0x7632, R54 ;  /* 0x0000763226367816 */ /* 0x040fe20000000036 */
[----:B------:R-:W-:Y:S02]  /*1b00*/  IMAD.U32 R38, R38, 0x10000, RZ ;  /* 0x0001000026267824 */ /* 0x000fe400078e00ff */
[----:B------:R-:W-:Y:S01]  /*1b10*/  FFMA R61, R53, R53, R60 ;  /* 0x00000035353d7223 */ /* 0x000fe2000000003c */
[----:B------:R-:W-:-:S03]  /*1b20*/  SHF.L.U32 R54, R54, 0x10, RZ ;  /* 0x0000001036367819 */ /* 0x000fc600000006ff */
[----:B------:R-:W-:Y:S01]  /*1b30*/  FFMA R61, R38, R38, R61 ;  /* 0x00000026263d7223 */ /* 0x000fe2000000003d */
[----:B----4-:R-:W-:Y:S01]  /*1b40*/  FMUL R57, R57, R62 ;  /* 0x0000003e39397220 */ /* 0x010fe20000400000 */
[C---:B------:R-:W-:Y:S01]  /*1b50*/  PRMT R60, R39.reuse, 0x7632, R60 ;  /* 0x00007632273c7816 */ /* 0x040fe2000000003c */
[----:B------:R-:W-:Y:S02]  /*1b60*/  IMAD.U32 R39, R39, 0x10000, RZ ;  /* 0x0001000027277824 */ /* 0x000fe400078e00ff */
[----:B------:R-:W-:Y:S01]  /*1b70*/  FFMA R62, R54, R54, R61 ;  /* 0x00000036363e7223 */ /* 0x000fe2000000003d */
[----:B------:R-:W-:-:S03]  /*1b80*/  SHF.L.U32 R60, R60, 0x10, RZ ;  /* 0x000000103c3c7819 */ /* 0x000fc600000006ff */
[----:B------:R-:W-:-:S04]  /*1b90*/  FFMA R61, R39, R39, R62 ;  /* 0x00000027273d7223 */ /* 0x000fc8000000003e */
[----:B------:R-:W-:-:S05]  /*1ba0*/  FFMA R62, R60, R60, R61 ;  /* 0x0000003c3c3e7223 */ /* 0x000fca000000003d */
[----:B------:R-:W0:Y:S02]  /*1bb0*/  SHFL.BFLY PT, R61, R62, 0x8, 0x1f ;  /* 0x0d001f003e3d7f89 */ /* 0x000e2400000e0000 */
[----:B0-----:R-:W-:-:S05]  /*1bc0*/  FADD R64, R62, R61 ;  /* 0x0000003d3e407221 */ /* 0x001fca0000000000 */
[----:B------:R-:W0:Y:S02]  /*1bd0*/  SHFL.BFLY PT, R61, R64, 0x4, 0x1f ;  /* 0x0c801f00403d7f89 */ /* 0x000e2400000e0000 */
[----:B0-----:R-:W-:-:S05]  /*1be0*/  FADD R65, R64, R61 ;  /* 0x0000003d40417221 */ /* 0x001fca0000000000 */
[----:B------:R-:W0:Y:S01]  /*1bf0*/  SHFL.BFLY PT, R66, R65, 0x2, 0x1f ;  /* 0x0c401f0041427f89 */ /* 0x000e2200000e0000 */
[----:B------:R-:W1:Y:S01]  /*1c00*/  S2R R62, SR_TID.X ;  /* 0x00000000003e7919 */ /* 0x000e620000002100 */
[----:B------:R-:W2:Y:S01]  /*1c10*/  S2UR UR5, SR_CgaCtaId ;  /* 0x00000000000579c3 */ /* 0x000ea20000008800 */
[----:B------:R-:W-:Y:S01]  /*1c20*/  FADD R64, R63, UR8 ;  /* 0x000000083f407e21 */ /* 0x000fe20008000000 */
[----:B0-----:R-:W-:-:S05]  /*1c30*/  FADD R66, R65, R66 ;  /* 0x0000004241427221 */ /* 0x001fca0000000000 */
[----:B------:R-:W0:Y:S01]  /*1c40*/  SHFL.BFLY PT, R61, R66, 0x1, 0x1f ;  /* 0x0c201f00423d7f89 */ /* 0x000e2200000e0000 */
[----:B------:R-:W3:Y:S01]  /*1c50*/  MUFU.SQRT R63, R64 ;  /* 0x00000040003f7308 */ /* 0x000ee20000002000 */
[----:B------:R-:W-:Y:S02]  /*1c60*/  UMOV UR4, 0x400 ;  /* 0x0000040000047882 */ /* 0x000fe40000000000 */
[----:B--2---:R-:W-:Y:S01]  /*1c70*/  ULEA UR4, UR5, UR4, 0x18 ;  /* 0x0000000405047291 */ /* 0x004fe2000f8ec03f */
[----:B-1----:R-:W-:-:S04]  /*1c80*/  SHF.R.U32.HI R62, RZ, 0x4, R62 ;  /* 0x00000004ff3e7819 */ /* 0x002fc8000001163e */
[----:B------:R-:W-:Y:S02]  /*1c90*/  SGXT.U32 R62, R62, 0x2 ;  /* 0x000000023e3e781a */ /* 0x000fe40000000000 */
[----:B---3--:R-:W-:Y:S01]  /*1ca0*/  FSETP.GT.AND P4, PT, |R63|, 8.50705917302346158658e+37, PT ;  /* 0x7e8000003f00780b */ /* 0x008fe20003f84200 */
[----:B0-----:R-:W-:-:S04]  /*1cb0*/  FADD R61, R66, R61 ;  /* 0x0000003d423d7221 */ /* 0x001fc80000000000 */
[----:B------:R-:W-:Y:S01]  /*1cc0*/  FADD R61, R61, UR8 ;  /* 0x000000083d3d7e21 */ /* 0x000fe20008000000 */
[C---:B------:R-:W-:Y:S01]  /*1cd0*/  FSETP.GEU.AND P5, PT, |R63|.reuse, 1.175494350822287508e-38, PT ;  /* 0x008000003f00780b */ /* 0x040fe20003fae200 */
[----:B------:R-:W-:Y:S01]  /*1ce0*/  FMUL R65, R18, R59 ;  /* 0x0000003b12417220 */ /* 0x000fe20000400000 */
[----:B------:R-:W-:Y:S01]  /*1cf0*/  LEA R62, R62, UR4, 0x2 ;  /* 0x000000043e3e7c11 */ /* 0x000fe2000f8e10ff */
[----:B------:R-:W-:Y:S01]  /*1d00*/  FMUL R24, R24, R57 ;  /* 0x0000003918187220 */ /* 0x000fe20000400000 */
[----:B------:R-:W-:Y:S01]  /*1d10*/  FSEL R64, R0, 1, P4 ;  /* 0x3f80000000407808 */ /* 0x000fe20002000000 */
[----:B------:R-:W0:Y:S02]  /*1d20*/  MUFU.SQRT R61, R61 ;  /* 0x0000003d003d7308 */ /* 0x000e240000002000 */
[----:B------:R-:W-:Y:S01]  /*1d30*/  @P4 FMUL R63, R63, 0.25 ;  /* 0x3e8000003f3f4820 */ /* 0x000fe20000400000 */
[----:B------:R1:W-:Y:S01]  /*1d40*/  STS [R62+0x10], R17 ;  /* 0x000010113e007388 */ /* 0x0003e20000000800 */
[----:B------:R-:W-:Y:S01]  /*1d50*/  FMUL R18, R19, R59 ;  /* 0x0000003b13127220 */ /* 0x000fe20000400000 */
[----:B------:R-:W-:Y:S01]  /*1d60*/  LOP3.LUT P4, RZ, R4, 0x20, RZ, 0xc0, !PT ;  /* 0x0000002004ff7812 */ /* 0x000fe2000788c0ff */
[-C--:B------:R-:W-:Y:S01]  /*1d70*/  FMUL R25, R25, R57.reuse ;  /* 0x0000003919197220 */ /* 0x080fe20000400000 */
[----:B------:R-:W-:Y:S01]  /*1d80*/  SHF.R.S32.HI R19, RZ, 0x1f, R7 ;  /* 0x0000001fff137819 */ /* 0x000fe20000011407 */
[-C--:B------:R-:W-:Y:S01]  /*1d90*/  FMUL R26, R26, R57.reuse ;  /* 0x000000391a1a7220 */ /* 0x080fe20000400000 */
[----:B------:R-:W-:Y:S01]  /*1da0*/  @!P5 FMUL R63, R63, 16777216 ;  /* 0x4b8000003f3fd820 */ /* 0x000fe20000400000 */
[-C--:B------:R-:W-:Y:S01]  /*1db0*/  FMUL R49, R49, R57.reuse ;  /* 0x0000003931317220 */ /* 0x080fe20000400000 */
[-C--:B------:R-:W-:Y:S01]  /*1dc0*/  FMUL R27, R27, R57.reuse ;  /* 0x000000391b1b7220 */ /* 0x080fe20000400000 */
[-C--:B------:R-:W-:Y:S01]  /*1dd0*/  FMUL R50, R50, R57.reuse ;  /* 0x0000003932327220 */ /* 0x080fe20000400000 */
[----:B-1----:R-:W-:Y:S01]  /*1de0*/  FMUL R17, R40, R57 ;  /* 0x0000003928117220 */ /* 0x002fe20000400000 */
[----:B------:R-:W-:Y:S01]  /*1df0*/  LOP3.LUT R40, R7, 0x1f, R4, 0xf8, !PT ;  /* 0x0000001f07287812 */ /* 0x000fe200078ef804 */
[----:B------:R-:W-:Y:S01]  /*1e00*/  @!P5 FMUL R64, R64, 16777216 ;  /* 0x4b8000004040d820 */ /* 0x000fe20000400000 */
[----:B------:R-:W-:-:S02]  /*1e10*/  ULDC.64 UR8, c[0x0][0x220] ;  /* 0x0000880000087ab9 */ /* 0x000fc40000000a00 */
[----:B------:R-:W-:Y:S01]  /*1e20*/  ISETP.LT.U32.AND P5, PT, R40, 0xc000, PT ;  /* 0x0000c0002800780c */ /* 0x000fe20003fa1070 */
[----:B------:R1:W-:Y:S03]  /*1e30*/  STS [R62], R3 ;  /* 0x000000033e007388 */ /* 0x0003e60000000800 */
[----:B------:R-:W-:Y:S02]  /*1e40*/  ISETP.LT.AND.EX P4, PT, R19, RZ, !P4, P5 ;  /* 0x000000ff1300720c */ /* 0x000fe40006781350 */
[----:B0-----:R-:W-:Y:S01]  /*1e50*/  FSETP.GT.AND P5, PT, |R61|, 8.50705917302346158658e+37, PT ;  /* 0x7e8000003d00780b */ /* 0x001fe20003fa4200 */
[-C--:B-1----:R-:W-:Y:S01]  /*1e60*/  FMUL R3, R42, R59.reuse ;  /* 0x0000003b2a037220 */ /* 0x082fe20000400000 */
[----:B------:R-:W-:Y:S02]  /*1e70*/  FMUL R42, R41, R59 ;  /* 0x0000003b292a7220 */ /* 0x000fe40000400000 */
[----:B------:R-:W0:Y:S01]  /*1e80*/  MUFU.RCP R41, R63 ;  /* 0x0000003f00297308 */ /* 0x000e220000001000 */
[----:B------:R-:W-:-:S08]  /*1e90*/  FSETP.GEU.AND P6, PT, |R61|, 1.175494350822287508e-38, PT ;  /* 0x008000003d00780b */ /* 0x000fd00003fce200 */
[----:B------:R-:W-:Y:S01]  /*1ea0*/  @P5 FMUL R61, R61, 0.25 ;  /* 0x3e8000003d3d5820 */ /* 0x000fe20000400000 */
[----:B------:R1:W-:Y:S04]  /*1eb0*/  STS [R62+0x20], R16 ;  /* 0x000020103e007388 */ /* 0x0003e80000000800 */
[----:B------:R2:W-:Y:S01]  /*1ec0*/  STS [R62+0x40], R57 ;  /* 0x000040393e007388 */ /* 0x0005e20000000800 */
[----:B------:R-:W-:Y:S01]  /*1ed0*/  @!P6 FMUL R61, R61, 16777216 ;  /* 0x4b8000003d3de820 */ /* 0x000fe20000400000 */
[----:B0-----:R-:W-:Y:S01]  /*1ee0*/  FMUL R41, R41, R64 ;  /* 0x0000004029297220 */ /* 0x001fe20000400000 */
[----:B------:R-:W-:Y:S01]  /*1ef0*/  FSEL R64, R0, 1, P5 ;  /* 0x3f80000000407808 */ /* 0x000fe20002800000 */
[----:B-1----:R-:W-:Y:S01]  /*1f00*/  FMUL R16, R43, R57 ;  /* 0x000000392b107220 */ /* 0x002fe20000400000 */
[----:B------:R-:W-:Y:S01]  /*1f10*/  IADD3 R66, P5, R6, UR10, RZ ;  /* 0x0000000a06427c10 */ /* 0x000fe2000ffbe0ff */
[----:B--2---:R-:W0:Y:S01]  /*1f20*/  MUFU.RCP R57, R61 ;  /* 0x0000003d00397308 */ /* 0x004e220000001000 */
[----:B------:R-:W-:Y:S01]  /*1f30*/  ISETP.GT.AND P4, PT, R7, -0x1, P4 ;  /* 0xffffffff0700780c */ /* 0x000fe20002784270 */
[----:B------:R-:W-:Y:S01]  /*1f40*/  @!P6 FMUL R64, R64, 16777216 ;  /* 0x4b8000004040e820 */ /* 0x000fe20000400000 */
[----:B------:R-:W-:Y:S01]  /*1f50*/  ISETP.NE.AND P6, PT, R46, RZ, PT ;  /* 0x000000ff2e00720c */ /* 0x000fe20003fc5270 */
[-C--:B------:R-:W-:Y:S01]  /*1f60*/  FMUL R28, R28, R58.reuse ;  /* 0x0000003a1c1c7220 */ /* 0x080fe20000400000 */
[-C--:B------:R-:W-:Y:S01]  /*1f70*/  FMUL R47, R47, R58.reuse ;  /* 0x0000003a2f2f7220 */ /* 0x080fe20000400000 */
[-C--:B------:R-:W-:Y:S01]  /*1f80*/  FMUL R29, R29, R58.reuse ;  /* 0x0000003a1d1d7220 */ /* 0x080fe20000400000 */
[-C--:B------:R-:W-:Y:S01]  /*1f90*/  FMUL R0, R12, R58.reuse ;  /* 0x0000003a0c007220 */ /* 0x080fe20000400000 */
[-C--:B------:R-:W-:Y:S01]  /*1fa0*/  FMUL R30, R30, R58.reuse ;  /* 0x0000003a1e1e7220 */ /* 0x080fe20000400000 */
[-C--:B------:R-:W-:Y:S01]  /*1fb0*/  FMUL R7, R13, R58.reuse ;  /* 0x0000003a0d077220 */ /* 0x080fe20000400000 */
[-C--:B------:R-:W-:Y:S01]  /*1fc0*/  FMUL R31, R31, R58.reuse ;  /* 0x0000003a1f1f7220 */ /* 0x080fe20000400000 */
[----:B------:R-:W-:Y:S01]  /*1fd0*/  FMUL R46, R15, R58 ;  /* 0x0000003a0f2e7220 */ /* 0x000fe20000400000 */
[----:B------:R1:W-:Y:S01]  /*1fe0*/  STS [R62+0x50], R58 ;  /* 0x0000503a3e007388 */ /* 0x0003e20000000800 */
[----:B------:R-:W-:Y:S01]  /*1ff0*/  IADD3.X R67, R5, UR11, RZ, P5, !PT ;  /* 0x0000000b05437c10 */ /* 0x000fe2000affe4ff */
[-C--:B------:R-:W-:Y:S01]  /*2000*/  FMUL R20, R20, R59.reuse ;  /* 0x0000003b14147220 */ /* 0x080fe20000400000 */
[-C--:B------:R-:W-:Y:S01]  /*2010*/  FMUL R21, R21, R59.reuse ;  /* 0x0000003b15157220 */ /* 0x080fe20000400000 */
[-C--:B------:R-:W-:Y:S01]  /*2020*/  FMUL R22, R22, R59.reuse ;  /* 0x0000003b16167220 */ /* 0x080fe20000400000 */
[----:B------:R-:W-:Y:S01]  /*2030*/  FMUL R23, R23, R59 ;  /* 0x0000003b17177220 */ /* 0x000fe20000400000 */
[----:B------:R2:W-:Y:S01]  /*2040*/  STS [R62+0x30], R59 ;  /* 0x0000303b3e007388 */ /* 0x0005e20000000800 */
[----:B-1----:R-:W-:-:S02]  /*2050*/  LEA R58, P5, R40, UR8, 0x2 ;  /* 0x00000008283a7c11 */ /* 0x002fc4000f8a10ff */
[----:B------:R-:W-:Y:S01]  /*2060*/  F2FP.BF16.F32.PACK_AB R25, R16, R25 ;  /* 0x000000191019723e */ /* 0x000fe200000010ff */
[----:B------:R-:W-:Y:S01]  /*2070*/  FMUL R43, R14, R41 ;  /* 0x000000290e2b7220 */ /* 0x000fe20000400000 */
[----:B--2---:R-:W-:Y:S02]  /*2080*/  LEA.HI.X R59, R40, UR9, R19, 0x2, P5 ;  /* 0x00000009283b7c11 */ /* 0x004fe4000a8f1413 */
[----:B------:R-:W-:Y:S02]  /*2090*/  IADD3 R16, P5, R45, UR10, RZ ;  /* 0x0000000a2d107c10 */ /* 0x000fe4000ffbe0ff */
[----:B------:R-:W-:Y:S02]  /*20a0*/  F2FP.BF16.F32.PACK_AB R12, R65, R20 ;  /* 0x00000014410c723e */ /* 0x000fe400000010ff */
[----:B------:R-:W-:Y:S02]  /*20b0*/  F2FP.BF16.F32.PACK_AB R13, R18, R21 ;  /* 0x00000015120d723e */ /* 0x000fe400000010ff */
[----:B------:R-:W-:-:S02]  /*20c0*/  F2FP.BF16.F32.PACK_AB R14, R3, R22 ;  /* 0x00000016030e723e */ /* 0x000fc400000010ff */
[----:B------:R-:W-:Y:S02]  /*20d0*/  F2FP.BF16.F32.PACK_AB R15, R42, R23 ;  /* 0x000000172a0f723e */ /* 0x000fe400000010ff */
[----:B------:R-:W-:Y:S02]  /*20e0*/  F2FP.BF16.F32.PACK_AB R24, R17, R24 ;  /* 0x000000181118723e */ /* 0x000fe400000010ff */
[----:B------:R-:W-:Y:S02]  /*20f0*/  F2FP.BF16.F32.PACK_AB R26, R49, R26 ;  /* 0x0000001a311a723e */ /* 0x000fe400000010ff */
[----:B------:R-:W-:Y:S02]  /*2100*/  F2FP.BF16.F32.PACK_AB R27, R50, R27 ;  /* 0x0000001b321b723e */ /* 0x000fe400000010ff */
[----:B------:R-:W-:Y:S01]  /*2110*/  IADD3.X R17, R10, UR11, RZ, P5, !PT ;  /* 0x0000000b0a117c10 */ /* 0x000fe2000affe4ff */
[----:B0-----:R-:W-:Y:S01]  /*2120*/  FMUL R57, R57, R64 ;  /* 0x0000004039397220 */ /* 0x001fe20000400000 */
[----:B------:R-:W-:Y:S01]  /*2130*/  IADD3 R48, P5, R48, UR10, RZ ;  /* 0x0000000a30307c10 */ /* 0x000fe2000ffbe0ff */
[-C--:B------:R-:W-:Y:S01]  /*2140*/  FMUL R64, R33, R41.reuse ;  /* 0x0000002921407220 */ /* 0x080fe20000400000 */
[----:B------:R0:W-:Y:S01]  /*2150*/  @P6 STG.E.128 desc[UR6][R66.64], R12 ;  /* 0x0000000c42006986 */ /* 0x0001e2000c101d06 */
[-C--:B------:R-:W-:Y:S01]  /*2160*/  FMUL R32, R32, R41.reuse ;  /* 0x0000002920207220 */ /* 0x080fe20000400000 */
[-C--:B------:R-:W-:Y:S01]  /*2170*/  FMUL R51, R51, R41.reuse ;  /* 0x0000002933337220 */ /* 0x080fe20000400000 */
[-C--:B------:R-:W-:Y:S01]  /*2180*/  FMUL R34, R34, R41.reuse ;  /* 0x0000002922227220 */ /* 0x080fe20000400000 */
[-C--:B------:R-:W-:Y:S01]  /*2190*/  FMUL R33, R52, R41.reuse ;  /* 0x0000002934217220 */ /* 0x080fe20000400000 */
[-C--:B------:R-:W-:Y:S01]  /*21a0*/  FMUL R55, R55, R41.reuse ;  /* 0x0000002937377220 */ /* 0x080fe20000400000 */
[----:B------:R-:W-:Y:S01]  /*21b0*/  FMUL R56, R56, R41 ;  /* 0x0000002938387220 */ /* 0x000fe20000400000 */
[----:B------:R0:W-:Y:S01]  /*21c0*/  @P3 STG.E.128 desc[UR6][R16.64], R24 ;  /* 0x0000001810003986 */ /* 0x0001e2000c101d06 */
        /* <DEDUP_REMOVED lines=8> */
[----:B------:R-:W-:-:S02]  /*2250*/  IADD3.X R49, R11, UR11, RZ, P5, !PT ;  /* 0x0000000b0b317c10 */ /* 0x000fc4000affe4ff */
[----:B------:R-:W-:Y:S02]  /*2260*/  IADD3 R44, P3, R44, UR10, RZ ;  /* 0x0000000a2c2c7c10 */ /* 0x000fe4000ff7e0ff */
[----:B------:R-:W-:Y:S02]  /*2270*/  IADD3 R10, P5, R2, UR10, RZ ;  /* 0x0000000a020a7c10 */ /* 0x000fe4000ffbe0ff */
[----:B------:R-:W-:Y:S02]  /*2280*/  F2FP.BF16.F32.PACK_AB R28, R47, R28 ;  /* 0x0000001c2f1c723e */ /* 0x000fe400000010ff */
[----:B------:R-:W-:Y:S02]  /*2290*/  F2FP.BF16.F32.PACK_AB R29, R0, R29 ;  /* 0x0000001d001d723e */ /* 0x000fe400000010ff */
[----:B------:R-:W-:Y:S02]  /*22a0*/  F2FP.BF16.F32.PACK_AB R30, R7, R30 ;  /* 0x0000001e071e723e */ /* 0x000fe400000010ff */
[----:B------:R-:W-:-:S02]  /*22b0*/  F2FP.BF16.F32.PACK_AB R31, R46, R31 ;  /* 0x0000001f2e1f723e */ /* 0x000fc400000010ff */
[----:B------:R-:W-:Y:S02]  /*22c0*/  IADD3.X R45, R9, UR11, RZ, P3, !PT ;  /* 0x0000000b092d7c10 */ /* 0x000fe40009ffe4ff */
[----:B------:R-:W-:Y:S02]  /*22d0*/  F2FP.BF16.F32.PACK_AB R52, R43, R32 ;  /* 0x000000202b34723e */ /* 0x000fe400000010ff */
[----:B------:R-:W-:Y:S02]  /*22e0*/  F2FP.BF16.F32.PACK_AB R53, R64, R51 ;  /* 0x000000334035723e */ /* 0x000fe400000010ff */
[----:B------:R-:W-:Y:S02]  /*22f0*/  F2FP.BF16.F32.PACK_AB R54, R33, R34 ;  /* 0x000000222136723e */ /* 0x000fe400000010ff */
[----:B------:R-:W-:Y:S02]  /*2300*/  F2FP.BF16.F32.PACK_AB R55, R56, R55 ;  /* 0x000000373837723e */ /* 0x000fe400000010ff */
[----:B------:R-:W-:-:S02]  /*2310*/  IADD3.X R11, R8, UR11, RZ, P5, !PT ;  /* 0x0000000b080b7c10 */ /* 0x000fc4000affe4ff */
[----:B------:R-:W-:Y:S02]  /*2320*/  F2FP.BF16.F32.PACK_AB R36, R35, R36 ;  /* 0x000000242324723e */ /* 0x000fe400000010ff */
[----:B------:R-:W-:Y:S02]  /*2330*/  F2FP.BF16.F32.PACK_AB R37, R6, R37 ;  /* 0x000000250625723e */ /* 0x000fe400000010ff */
[----:B------:R-:W-:Y:S02]  /*2340*/  F2FP.BF16.F32.PACK_AB R38, R3, R38 ;  /* 0x000000260326723e */ /* 0x000fe400000010ff */
[----:B------:R-:W-:Y:S01]  /*2350*/  F2FP.BF16.F32.PACK_AB R39, R60, R39 ;  /* 0x000000273c27723e */ /* 0x000fe200000010ff */
[----:B------:R0:W-:Y:S04]  /*2360*/  @P2 STG.E.128 desc[UR6][R48.64], R28 ;  /* 0x0000001c30002986 */ /* 0x0001e8000c101d06 */
[----:B------:R0:W-:Y:S04]  /*2370*/  @P1 STG.E.128 desc[UR6][R44.64], R52 ;  /* 0x000000342c001986 */ /* 0x0001e8000c101d06 */
[----:B------:R0:W-:Y:S04]  /*2380*/  STS [R62+0x60], R41 ;  /* 0x000060293e007388 */ /* 0x0001e80000000800 */
[----:B------:R0:W-:Y:S04]  /*2390*/  STS [R62+0x70], R57 ;  /* 0x000070393e007388 */ /* 0x0001e80000000800 */
[----:B------:R0:W-:Y:S01]  /*23a0*/  @P0 STG.E.128 desc[UR6][R10.64], R36 ;  /* 0x000000240a000986 */ /* 0x0001e2000c101d06 */
[----:B------:R-:W-:-:S04]  /*23b0*/  LOP3.LUT R4, R4, 0x1f, RZ, 0xc0, !PT ;  /* 0x0000001f04047812 */ /* 0x000fc800078ec0ff */
[----:B------:R-:W-:Y:S01]  /*23c0*/  LEA R4, R4, UR4, 0x2 ;  /* 0x0000000404047c11 */ /* 0x000fe2000f8e10ff */
[----:B------:R-:W-:Y:S06]  /*23d0*/  BAR.SYNC.DEFER_BLOCKING 0x0 ;  /* 0x0000000000007b1d */ /* 0x000fec0000010000 */
[----:B------:R-:W-:Y:S05]  /*23e0*/  @!P4 EXIT ;  /* 0x000000000000c94d */ /* 0x000fea0003800000 */
[----:B------:R-:W1:Y:S04]  /*23f0*/  LDS R3, [R4] ;  /* 0x0000000004037984 */ /* 0x000e680000000800 */
[----:B-1----:R-:W-:Y:S01]  /*2400*/  STG.E desc[UR6][R58.64], R3 ;  /* 0x000000033a007986 */ /* 0x002fe2000c101906 */
[----:B------:R-:W-:Y:S05]  /*2410*/  EXIT ;  /* 0x000000000000794d */ /* 0x000fea0003800000 */
.L_x_0:
[----:B------:R-:W-:-:S00]  /*2420*/  BRA `(.L_x_0) ;  /* 0xfffffffc00fc7947 */ /* 0x000fc0000383ffff */
[----:B------:R-:W-:-:S00]  /*2430*/  NOP ;  /* 0x0000000000007918 */ /* 0x000fc00000000000 */
        /* <DEDUP_REMOVED lines=12> */
.L_x_1:


//--------------------- .nv.global.init           --------------------------
	.section	.nv.global.init,"aw",@progbits
.nv.global.init:
	.type		_$_str,@object
	.size		_$_str,(_$_str_$_2 - _$_str)
_$_str:
        /*0000*/ 	.byte	0x5f, 0x5f, 0x43, 0x55, 0x44, 0x41, 0x5f, 0x46, 0x54, 0x5a, 0x00
	.type		_$_str_$_2,@object
	.size		_$_str_$_2,(.L_1 - _$_str_$_2)
_$_str_$_2:
        /*000b*/ 	.byte	0x5f, 0x5f, 0x43, 0x55, 0x44, 0x41, 0x5f, 0x50, 0x52, 0x45, 0x43, 0x5f, 0x53, 0x51, 0x52, 0x54
        /*001b*/ 	.byte	0x00
.L_1:


//--------------------- .nv.shared.l2norm_fwd_kernel --------------------------
	.section	.nv.shared.l2norm_fwd_kernel,"aw",@nobits
	.sectionflags	@""
	.align	16
	.zero		1024


//--------------------- .nv.shared.reserved.0     --------------------------
	.section	.nv.shared.reserved.0,"aw",@nobits
	.weak		__nv_reservedSMEM_offset_0_alias
	.size		__nv_reservedSMEM_offset_0_alias, 0, 0
	.other		__nv_reservedSMEM_offset_0_alias,@"STO_CUDA_RESERVED_SHARED STV_DEFAULT"
__nv_reservedSMEM_offset_0_alias:
	.zero		0


//--------------------- .nv.constant0.l2norm_fwd_kernel --------------------------
	.section	.nv.constant0.l2norm_fwd_kernel,"a",@progbits
	.sectionflags	@""
	.align	4
.nv.constant0.l2norm_fwd_kernel:
	.zero		568


//--------------------- SYMBOLS --------------------------

	.type		.nv.reservedSmem.offset0,@object
	.size		.nv.reservedSmem.offset0,0x4
